//
// Generated by NVIDIA NVVM Compiler
//
// Compiler Build ID: CL-36424714
// Cuda compilation tools, release 13.0, V13.0.88
// Based on NVVM 20.0.0
//

.version 9.0
.target sm_100
.address_size 64

	// .globl	_Z42directed_clustering_coefficient_csr_kernelPKiS0_S0_S0_S0_S0_Pdi

.visible .entry _Z42directed_clustering_coefficient_csr_kernelPKiS0_S0_S0_S0_S0_Pdi(
	.param .u64 .ptr .align 1 _Z42directed_clustering_coefficient_csr_kernelPKiS0_S0_S0_S0_S0_Pdi_param_0,
	.param .u64 .ptr .align 1 _Z42directed_clustering_coefficient_csr_kernelPKiS0_S0_S0_S0_S0_Pdi_param_1,
	.param .u64 .ptr .align 1 _Z42directed_clustering_coefficient_csr_kernelPKiS0_S0_S0_S0_S0_Pdi_param_2,
	.param .u64 .ptr .align 1 _Z42directed_clustering_coefficient_csr_kernelPKiS0_S0_S0_S0_S0_Pdi_param_3,
	.param .u64 .ptr .align 1 _Z42directed_clustering_coefficient_csr_kernelPKiS0_S0_S0_S0_S0_Pdi_param_4,
	.param .u64 .ptr .align 1 _Z42directed_clustering_coefficient_csr_kernelPKiS0_S0_S0_S0_S0_Pdi_param_5,
	.param .u64 .ptr .align 1 _Z42directed_clustering_coefficient_csr_kernelPKiS0_S0_S0_S0_S0_Pdi_param_6,
	.param .u32 _Z42directed_clustering_coefficient_csr_kernelPKiS0_S0_S0_S0_S0_Pdi_param_7
)
{
	.reg .pred 	%p<40>;
	.reg .b32 	%r<193>;
	.reg .b64 	%rd<57>;
	.reg .b64 	%fd<11>;

	ld.param.u64 	%rd9, [_Z42directed_clustering_coefficient_csr_kernelPKiS0_S0_S0_S0_S0_Pdi_param_0];
	ld.param.u64 	%rd10, [_Z42directed_clustering_coefficient_csr_kernelPKiS0_S0_S0_S0_S0_Pdi_param_1];
	ld.param.u64 	%rd11, [_Z42directed_clustering_coefficient_csr_kernelPKiS0_S0_S0_S0_S0_Pdi_param_2];
	ld.param.u64 	%rd12, [_Z42directed_clustering_coefficient_csr_kernelPKiS0_S0_S0_S0_S0_Pdi_param_3];
	ld.param.u64 	%rd7, [_Z42directed_clustering_coefficient_csr_kernelPKiS0_S0_S0_S0_S0_Pdi_param_4];
	ld.param.u64 	%rd8, [_Z42directed_clustering_coefficient_csr_kernelPKiS0_S0_S0_S0_S0_Pdi_param_5];
	ld.param.u64 	%rd13, [_Z42directed_clustering_coefficient_csr_kernelPKiS0_S0_S0_S0_S0_Pdi_param_6];
	ld.param.u32 	%r99, [_Z42directed_clustering_coefficient_csr_kernelPKiS0_S0_S0_S0_S0_Pdi_param_7];
	cvta.to.global.u64 	%rd1, %rd12;
	cvta.to.global.u64 	%rd2, %rd10;
	cvta.to.global.u64 	%rd3, %rd13;
	cvta.to.global.u64 	%rd4, %rd11;
	cvta.to.global.u64 	%rd5, %rd9;
	mov.u32 	%r100, %ctaid.x;
	mov.u32 	%r101, %ntid.x;
	mov.u32 	%r102, %tid.x;
	mad.lo.s32 	%r1, %r100, %r101, %r102;
	setp.ge.s32 	%p1, %r1, %r99;
	@%p1 bra 	$L__BB0_48;
	cvta.to.global.u64 	%rd14, %rd8;
	cvta.to.global.u64 	%rd15, %rd7;
	mul.wide.s32 	%rd16, %r1, 4;
	add.s64 	%rd17, %rd14, %rd16;
	ld.global.nc.u32 	%r103, [%rd17];
	add.s64 	%rd18, %rd15, %rd16;
	ld.global.nc.u32 	%r104, [%rd18];
	add.s32 	%r2, %r104, %r103;
	add.s64 	%rd19, %rd5, %rd16;
	ld.global.nc.u32 	%r3, [%rd19];
	ld.global.nc.u32 	%r4, [%rd19+4];
	add.s64 	%rd6, %rd4, %rd16;
	ld.global.nc.u32 	%r5, [%rd6];
	setp.ge.s32 	%p2, %r3, %r4;
	mov.f64 	%fd10, 0d0000000000000000;
	@%p2 bra 	$L__BB0_9;
	ld.global.nc.u32 	%r6, [%rd6+4];
	add.s32 	%r7, %r6, -1;
	mov.b32 	%r154, 0;
	mov.u32 	%r155, %r3;
$L__BB0_3:
	setp.ge.s32 	%p3, %r5, %r6;
	mul.wide.s32 	%rd20, %r155, 4;
	add.s64 	%rd21, %rd2, %rd20;
	ld.global.nc.u32 	%r10, [%rd21];
	mov.b32 	%r106, 0;
	mov.u32 	%r158, %r106;
	@%p3 bra 	$L__BB0_7;
	mov.u32 	%r156, %r7;
	mov.u32 	%r157, %r5;
$L__BB0_5:
	sub.s32 	%r108, %r156, %r157;
	shr.u32 	%r109, %r108, 31;
	add.s32 	%r110, %r108, %r109;
	shr.s32 	%r111, %r110, 1;
	add.s32 	%r13, %r111, %r157;
	mul.wide.s32 	%rd22, %r13, 4;
	add.s64 	%rd23, %rd1, %rd22;
	ld.global.nc.u32 	%r14, [%rd23];
	setp.eq.s32 	%p4, %r14, %r10;
	mov.b32 	%r158, 1;
	@%p4 bra 	$L__BB0_7;
	setp.lt.s32 	%p5, %r14, %r10;
	add.s32 	%r113, %r13, 1;
	add.s32 	%r114, %r13, -1;
	selp.b32 	%r157, %r113, %r157, %p5;
	selp.b32 	%r156, %r156, %r114, %p5;
	setp.le.s32 	%p6, %r157, %r156;
	mov.u32 	%r158, %r106;
	@%p6 bra 	$L__BB0_5;
$L__BB0_7:
	add.s32 	%r154, %r158, %r154;
	add.s32 	%r155, %r155, 1;
	setp.ne.s32 	%p7, %r155, %r4;
	@%p7 bra 	$L__BB0_3;
	shl.b32 	%r115, %r154, 1;
	cvt.rn.f64.u32 	%fd10, %r115;
$L__BB0_9:
	add.s32 	%r116, %r2, -1;
	mul.lo.s32 	%r117, %r116, %r2;
	cvt.rn.f64.s32 	%fd5, %r117;
	sub.f64 	%fd3, %fd5, %fd10;
	setp.gtu.f64 	%p8, %fd3, 0d0000000000000000;
	@%p8 bra 	$L__BB0_11;
	mul.wide.s32 	%rd24, %r1, 8;
	add.s64 	%rd25, %rd3, %rd24;
	mov.b64 	%rd26, 0;
	st.global.u64 	[%rd25], %rd26;
	bra.uni 	$L__BB0_48;
$L__BB0_11:
	ld.global.nc.u32 	%r20, [%rd6+4];
	setp.ge.s32 	%p9, %r5, %r20;
	mov.b32 	%r183, 0;
	@%p9 bra 	$L__BB0_29;
	add.s32 	%r21, %r4, -1;
	add.s32 	%r22, %r20, -1;
	mov.b32 	%r183, 0;
	mov.u32 	%r161, %r5;
$L__BB0_13:
	mul.wide.s32 	%rd27, %r161, 4;
	add.s64 	%rd28, %rd1, %rd27;
	ld.global.nc.u32 	%r28, [%rd28];
	mul.wide.s32 	%rd29, %r28, 4;
	add.s64 	%rd30, %rd4, %rd29;
	ld.global.nc.u32 	%r162, [%rd30];
	ld.global.nc.u32 	%r30, [%rd30+4];
	setp.ge.s32 	%p10, %r162, %r30;
	@%p10 bra 	$L__BB0_21;
$L__BB0_14:
	mul.wide.s32 	%rd31, %r162, 4;
	add.s64 	%rd32, %rd1, %rd31;
	ld.global.nc.u32 	%r33, [%rd32];
	setp.eq.s32 	%p11, %r33, %r1;
	@%p11 bra 	$L__BB0_20;
	setp.ge.s32 	%p12, %r3, %r4;
	mov.b32 	%r120, 0;
	mov.u32 	%r166, %r120;
	@%p12 bra 	$L__BB0_19;
	mov.u32 	%r164, %r21;
	mov.u32 	%r165, %r3;
$L__BB0_17:
	sub.s32 	%r122, %r164, %r165;
	shr.u32 	%r123, %r122, 31;
	add.s32 	%r124, %r122, %r123;
	shr.s32 	%r125, %r124, 1;
	add.s32 	%r36, %r125, %r165;
	mul.wide.s32 	%rd33, %r36, 4;
	add.s64 	%rd34, %rd2, %rd33;
	ld.global.nc.u32 	%r37, [%rd34];
	setp.eq.s32 	%p13, %r37, %r33;
	mov.b32 	%r166, 1;
	@%p13 bra 	$L__BB0_19;
	setp.lt.s32 	%p14, %r37, %r33;
	add.s32 	%r127, %r36, 1;
	add.s32 	%r128, %r36, -1;
	selp.b32 	%r165, %r127, %r165, %p14;
	selp.b32 	%r164, %r164, %r128, %p14;
	setp.le.s32 	%p15, %r165, %r164;
	mov.u32 	%r166, %r120;
	@%p15 bra 	$L__BB0_17;
$L__BB0_19:
	add.s32 	%r183, %r166, %r183;
$L__BB0_20:
	add.s32 	%r162, %r162, 1;
	setp.ne.s32 	%p16, %r162, %r30;
	@%p16 bra 	$L__BB0_14;
$L__BB0_21:
	mul.wide.s32 	%rd35, %r28, 4;
	add.s64 	%rd36, %rd5, %rd35;
	ld.global.nc.u32 	%r169, [%rd36];
	ld.global.nc.u32 	%r46, [%rd36+4];
	setp.ge.s32 	%p17, %r169, %r46;
	@%p17 bra 	$L__BB0_28;
$L__BB0_22:
	mul.wide.s32 	%rd37, %r169, 4;
	add.s64 	%rd38, %rd2, %rd37;
	ld.global.nc.u32 	%r49, [%rd38];
	setp.eq.s32 	%p18, %r49, %r1;
	@%p18 bra 	$L__BB0_27;
	mov.u32 	%r171, %r22;
	mov.u32 	%r172, %r5;
$L__BB0_24:
	sub.s32 	%r130, %r171, %r172;
	shr.u32 	%r131, %r130, 31;
	add.s32 	%r132, %r130, %r131;
	shr.s32 	%r133, %r132, 1;
	add.s32 	%r52, %r133, %r172;
	mul.wide.s32 	%rd39, %r52, 4;
	add.s64 	%rd40, %rd1, %rd39;
	ld.global.nc.u32 	%r53, [%rd40];
	setp.eq.s32 	%p19, %r53, %r49;
	mov.b32 	%r173, 1;
	@%p19 bra 	$L__BB0_26;
	setp.lt.s32 	%p20, %r53, %r49;
	add.s32 	%r135, %r52, 1;
	add.s32 	%r136, %r52, -1;
	selp.b32 	%r172, %r135, %r172, %p20;
	selp.b32 	%r171, %r171, %r136, %p20;
	setp.le.s32 	%p21, %r172, %r171;
	mov.b32 	%r173, 0;
	@%p21 bra 	$L__BB0_24;
$L__BB0_26:
	add.s32 	%r183, %r173, %r183;
$L__BB0_27:
	add.s32 	%r169, %r169, 1;
	setp.ne.s32 	%p22, %r169, %r46;
	@%p22 bra 	$L__BB0_22;
$L__BB0_28:
	add.s32 	%r161, %r161, 1;
	setp.eq.s32 	%p23, %r161, %r20;
	@%p23 bra 	$L__BB0_29;
	bra.uni 	$L__BB0_13;
$L__BB0_29:
	setp.ge.s32 	%p24, %r3, %r4;
	@%p24 bra 	$L__BB0_47;
	add.s32 	%r24, %r4, -1;
	add.s32 	%r25, %r20, -1;
	mov.u32 	%r176, %r3;
$L__BB0_31:
	mul.wide.s32 	%rd41, %r176, 4;
	add.s64 	%rd42, %rd2, %rd41;
	ld.global.nc.u32 	%r64, [%rd42];
	mul.wide.s32 	%rd43, %r64, 4;
	add.s64 	%rd44, %rd4, %rd43;
	ld.global.nc.u32 	%r178, [%rd44];
	ld.global.nc.u32 	%r66, [%rd44+4];
	setp.ge.s32 	%p25, %r178, %r66;
	@%p25 bra 	$L__BB0_38;
$L__BB0_32:
	mul.wide.s32 	%rd45, %r178, 4;
	add.s64 	%rd46, %rd1, %rd45;
	ld.global.nc.u32 	%r69, [%rd46];
	setp.eq.s32 	%p26, %r69, %r1;
	@%p26 bra 	$L__BB0_37;
	mov.u32 	%r180, %r24;
	mov.u32 	%r181, %r3;
$L__BB0_34:
	sub.s32 	%r138, %r180, %r181;
	shr.u32 	%r139, %r138, 31;
	add.s32 	%r140, %r138, %r139;
	shr.s32 	%r141, %r140, 1;
	add.s32 	%r72, %r141, %r181;
	mul.wide.s32 	%rd47, %r72, 4;
	add.s64 	%rd48, %rd2, %rd47;
	ld.global.nc.u32 	%r73, [%rd48];
	setp.eq.s32 	%p27, %r73, %r69;
	mov.b32 	%r182, 1;
	@%p27 bra 	$L__BB0_36;
	setp.lt.s32 	%p28, %r73, %r69;
	add.s32 	%r143, %r72, 1;
	add.s32 	%r144, %r72, -1;
	selp.b32 	%r181, %r143, %r181, %p28;
	selp.b32 	%r180, %r180, %r144, %p28;
	setp.le.s32 	%p29, %r181, %r180;
	mov.b32 	%r182, 0;
	@%p29 bra 	$L__BB0_34;
$L__BB0_36:
	add.s32 	%r183, %r182, %r183;
$L__BB0_37:
	add.s32 	%r178, %r178, 1;
	setp.ne.s32 	%p30, %r178, %r66;
	@%p30 bra 	$L__BB0_32;
$L__BB0_38:
	mul.wide.s32 	%rd49, %r64, 4;
	add.s64 	%rd50, %rd5, %rd49;
	ld.global.nc.u32 	%r185, [%rd50];
	ld.global.nc.u32 	%r82, [%rd50+4];
	setp.ge.s32 	%p31, %r185, %r82;
	@%p31 bra 	$L__BB0_46;
$L__BB0_39:
	mul.wide.s32 	%rd51, %r185, 4;
	add.s64 	%rd52, %rd2, %rd51;
	ld.global.nc.u32 	%r85, [%rd52];
	setp.eq.s32 	%p32, %r85, %r1;
	@%p32 bra 	$L__BB0_45;
	setp.ge.s32 	%p33, %r5, %r20;
	mov.b32 	%r145, 0;
	mov.u32 	%r189, %r145;
	@%p33 bra 	$L__BB0_44;
	mov.u32 	%r187, %r25;
	mov.u32 	%r188, %r5;
$L__BB0_42:
	sub.s32 	%r147, %r187, %r188;
	shr.u32 	%r148, %r147, 31;
	add.s32 	%r149, %r147, %r148;
	shr.s32 	%r150, %r149, 1;
	add.s32 	%r88, %r150, %r188;
	mul.wide.s32 	%rd53, %r88, 4;
	add.s64 	%rd54, %rd1, %rd53;
	ld.global.nc.u32 	%r89, [%rd54];
	setp.eq.s32 	%p34, %r89, %r85;
	mov.b32 	%r189, 1;
	@%p34 bra 	$L__BB0_44;
	setp.lt.s32 	%p35, %r89, %r85;
	add.s32 	%r152, %r88, 1;
	add.s32 	%r153, %r88, -1;
	selp.b32 	%r188, %r152, %r188, %p35;
	selp.b32 	%r187, %r187, %r153, %p35;
	setp.le.s32 	%p36, %r188, %r187;
	mov.u32 	%r189, %r145;
	@%p36 bra 	$L__BB0_42;
$L__BB0_44:
	add.s32 	%r183, %r189, %r183;
$L__BB0_45:
	add.s32 	%r185, %r185, 1;
	setp.ne.s32 	%p37, %r185, %r82;
	@%p37 bra 	$L__BB0_39;
$L__BB0_46:
	add.s32 	%r176, %r176, 1;
	setp.ne.s32 	%p38, %r176, %r4;
	@%p38 bra 	$L__BB0_31;
$L__BB0_47:
	cvt.rn.f64.s32 	%fd6, %r183;
	mul.f64 	%fd7, %fd6, 0d3FE0000000000000;
	setp.neu.f64 	%p39, %fd7, 0d0000000000000000;
	div.rn.f64 	%fd8, %fd7, %fd3;
	selp.f64 	%fd9, %fd8, 0d0000000000000000, %p39;
	mul.wide.s32 	%rd55, %r1, 8;
	add.s64 	%rd56, %rd3, %rd55;
	st.global.f64 	[%rd56], %fd9;
$L__BB0_48:
	ret;

}
	// .globl	_Z44undirected_clustering_coefficient_csr_kernelPKiS0_S0_Pdi
.visible .entry _Z44undirected_clustering_coefficient_csr_kernelPKiS0_S0_Pdi(
	.param .u64 .ptr .align 1 _Z44undirected_clustering_coefficient_csr_kernelPKiS0_S0_Pdi_param_0,
	.param .u64 .ptr .align 1 _Z44undirected_clustering_coefficient_csr_kernelPKiS0_S0_Pdi_param_1,
	.param .u64 .ptr .align 1 _Z44undirected_clustering_coefficient_csr_kernelPKiS0_S0_Pdi_param_2,
	.param .u64 .ptr .align 1 _Z44undirected_clustering_coefficient_csr_kernelPKiS0_S0_Pdi_param_3,
	.param .u32 _Z44undirected_clustering_coefficient_csr_kernelPKiS0_S0_Pdi_param_4
)
{
	.reg .pred 	%p<10>;
	.reg .b32 	%r<49>;
	.reg .b64 	%rd<27>;
	.reg .b64 	%fd<7>;

	ld.param.u64 	%rd6, [_Z44undirected_clustering_coefficient_csr_kernelPKiS0_S0_Pdi_param_0];
	ld.param.u64 	%rd7, [_Z44undirected_clustering_coefficient_csr_kernelPKiS0_S0_Pdi_param_1];
	ld.param.u64 	%rd5, [_Z44undirected_clustering_coefficient_csr_kernelPKiS0_S0_Pdi_param_2];
	ld.param.u64 	%rd8, [_Z44undirected_clustering_coefficient_csr_kernelPKiS0_S0_Pdi_param_3];
	ld.param.u32 	%r23, [_Z44undirected_clustering_coefficient_csr_kernelPKiS0_S0_Pdi_param_4];
	cvta.to.global.u64 	%rd1, %rd7;
	cvta.to.global.u64 	%rd2, %rd8;
	cvta.to.global.u64 	%rd3, %rd6;
	mov.u32 	%r24, %ctaid.x;
	mov.u32 	%r25, %ntid.x;
	mov.u32 	%r26, %tid.x;
	mad.lo.s32 	%r1, %r24, %r25, %r26;
	setp.ge.s32 	%p1, %r1, %r23;
	@%p1 bra 	$L__BB1_13;
	cvta.to.global.u64 	%rd9, %rd5;
	mul.wide.s32 	%rd10, %r1, 4;
	add.s64 	%rd11, %rd9, %rd10;
	ld.global.nc.u32 	%r2, [%rd11];
	setp.gt.s32 	%p2, %r2, 1;
	@%p2 bra 	$L__BB1_3;
	mul.wide.s32 	%rd24, %r1, 8;
	add.s64 	%rd25, %rd2, %rd24;
	mov.b64 	%rd26, 0;
	st.global.u64 	[%rd25], %rd26;
	bra.uni 	$L__BB1_13;
$L__BB1_3:
	add.s64 	%rd13, %rd3, %rd10;
	ld.global.nc.u32 	%r3, [%rd13];
	mov.b32 	%r41, 0;
	mov.u32 	%r48, %r41;
$L__BB1_4:
	add.s32 	%r28, %r41, %r3;
	cvt.s64.s32 	%rd4, %r28;
	add.s32 	%r41, %r41, 1;
	setp.ge.s32 	%p3, %r41, %r2;
	@%p3 bra 	$L__BB1_11;
	shl.b64 	%rd14, %rd4, 2;
	add.s64 	%rd15, %rd1, %rd14;
	ld.global.nc.u32 	%r29, [%rd15];
	mul.wide.s32 	%rd16, %r29, 4;
	add.s64 	%rd17, %rd3, %rd16;
	ld.global.nc.u32 	%r7, [%rd17];
	ld.global.nc.u32 	%r8, [%rd17+4];
	add.s32 	%r9, %r8, -1;
	mov.u32 	%r43, %r41;
$L__BB1_6:
	setp.ge.s32 	%p4, %r7, %r8;
	add.s32 	%r31, %r43, %r3;
	mul.wide.s32 	%rd18, %r31, 4;
	add.s64 	%rd19, %rd1, %rd18;
	ld.global.nc.u32 	%r12, [%rd19];
	mov.b32 	%r30, 0;
	mov.u32 	%r47, %r30;
	@%p4 bra 	$L__BB1_10;
	mov.u32 	%r45, %r9;
	mov.u32 	%r46, %r7;
$L__BB1_8:
	sub.s32 	%r33, %r45, %r46;
	shr.u32 	%r34, %r33, 31;
	add.s32 	%r35, %r33, %r34;
	shr.s32 	%r36, %r35, 1;
	add.s32 	%r15, %r36, %r46;
	mul.wide.s32 	%rd20, %r15, 4;
	add.s64 	%rd21, %rd1, %rd20;
	ld.global.nc.u32 	%r16, [%rd21];
	setp.eq.s32 	%p5, %r16, %r12;
	mov.b32 	%r47, 1;
	@%p5 bra 	$L__BB1_10;
	setp.lt.s32 	%p6, %r16, %r12;
	add.s32 	%r38, %r15, 1;
	add.s32 	%r39, %r15, -1;
	selp.b32 	%r46, %r38, %r46, %p6;
	selp.b32 	%r45, %r45, %r39, %p6;
	setp.le.s32 	%p7, %r46, %r45;
	mov.u32 	%r47, %r30;
	@%p7 bra 	$L__BB1_8;
$L__BB1_10:
	add.s32 	%r48, %r47, %r48;
	add.s32 	%r43, %r43, 1;
	setp.ne.s32 	%p8, %r43, %r2;
	@%p8 bra 	$L__BB1_6;
$L__BB1_11:
	setp.ne.s32 	%p9, %r41, %r2;
	@%p9 bra 	$L__BB1_4;
	cvt.rn.f64.u32 	%fd1, %r2;
	add.s32 	%r40, %r2, -1;
	cvt.rn.f64.u32 	%fd2, %r40;
	mul.f64 	%fd3, %fd1, %fd2;
	mul.f64 	%fd4, %fd3, 0d3FE0000000000000;
	cvt.rn.f64.s32 	%fd5, %r48;
	div.rn.f64 	%fd6, %fd5, %fd4;
	mul.wide.s32 	%rd22, %r1, 8;
	add.s64 	%rd23, %rd2, %rd22;
	st.global.f64 	[%rd23], %fd6;
$L__BB1_13:
	ret;

}


// ===== COMPILED SASS (sm_100) =====

	.target	sm_100

	.elftype	@"ET_EXEC"


//--------------------- .note.nv.tkinfo           --------------------------
	.section	.note.nv.tkinfo,"",@"SHT_NOTE"
	.sectionflags	@"SHF_NOTE_NV_TKINFO"
	.tkinfo
        /*0018*/ 	.word	0x00000002
        /*0030*/ 	.string	""
        /*0030*/ 	.string	"ptxas"
        /*0030*/ 	.string	"Cuda compilation tools, release 13.0, V13.0.88"
        /*0030*/ 	.string	"Build cuda_13.0.r13.0/compiler.36424714_0"
        /*0030*/ 	.string	"-arch sm_100 -m 64 "



//--------------------- .note.nv.cuinfo           --------------------------
	.section	.note.nv.cuinfo,"",@"SHT_NOTE"
	.sectionflags	@"SHF_NOTE_NV_CUINFO"
        /*0018*/ 	.short	0x0002
        /*001a*/ 	.short	0x0064
        /*001c*/ 	.short	0x0082
	.zero		2


//--------------------- .nv.info                  --------------------------
	.section	.nv.info,"",@"SHT_CUDA_INFO"
	.align	4


	//----- nvinfo : EIATTR_REGCOUNT
	.align		4
        /*0000*/ 	.byte	0x04, 0x2f
        /*0002*/ 	.short	(.L_1 - .L_0)
	.align		4
.L_0:
        /*0004*/ 	.word	index@(_Z42directed_clustering_coefficient_csr_kernelPKiS0_S0_S0_S0_S0_Pdi)
        /*0008*/ 	.word	0x0000001c


	//----- nvinfo : EIATTR_FRAME_SIZE
	.align		4
.L_1:
        /*000c*/ 	.byte	0x04, 0x11
        /*000e*/ 	.short	(.L_3 - .L_2)
	.align		4
.L_2:
        /*0010*/ 	.word	index@($__internal_1_$__cuda_sm20_div_rn_f64_full)
        /*0014*/ 	.word	0x00000000


	//----- nvinfo : EIATTR_FRAME_SIZE
	.align		4
.L_3:
        /*0018*/ 	.byte	0x04, 0x11
        /*001a*/ 	.short	(.L_5 - .L_4)
	.align		4
.L_4:
        /*001c*/ 	.word	index@(_Z42directed_clustering_coefficient_csr_kernelPKiS0_S0_S0_S0_S0_Pdi)
        /*0020*/ 	.word	0x00000000


	//----- nvinfo : EIATTR_REGCOUNT
	.align		4
.L_5:
        /*0024*/ 	.byte	0x04, 0x2f
        /*0026*/ 	.short	(.L_7 - .L_6)
	.align		4
.L_6:
        /*0028*/ 	.word	index@(_Z44undirected_clustering_coefficient_csr_kernelPKiS0_S0_Pdi)
        /*002c*/ 	.word	0x00000019


	//----- nvinfo : EIATTR_FRAME_SIZE
	.align		4
.L_7:
        /*0030*/ 	.byte	0x04, 0x11
        /*0032*/ 	.short	(.L_9 - .L_8)
	.align		4
.L_8:
        /*0034*/ 	.word	index@($__internal_0_$__cuda_sm20_div_rn_f64_full)
        /*0038*/ 	.word	0x00000000


	//----- nvinfo : EIATTR_FRAME_SIZE
	.align		4
.L_9:
        /*003c*/ 	.byte	0x04, 0x11
        /*003e*/ 	.short	(.L_11 - .L_10)
	.align		4
.L_10:
        /*0040*/ 	.word	index@(_Z44undirected_clustering_coefficient_csr_kernelPKiS0_S0_Pdi)
        /*0044*/ 	.word	0x00000000


	//----- nvinfo : EIATTR_MIN_STACK_SIZE
	.align		4
.L_11:
        /*0048*/ 	.byte	0x04, 0x12
        /*004a*/ 	.short	(.L_13 - .L_12)
	.align		4
.L_12:
        /*004c*/ 	.word	index@(_Z44undirected_clustering_coefficient_csr_kernelPKiS0_S0_Pdi)
        /*0050*/ 	.word	0x00000000


	//----- nvinfo : EIATTR_MIN_STACK_SIZE
	.align		4
.L_13:
        /*0054*/ 	.byte	0x04, 0x12
        /*0056*/ 	.short	(.L_15 - .L_14)
	.align		4
.L_14:
        /*0058*/ 	.word	index@(_Z42directed_clustering_coefficient_csr_kernelPKiS0_S0_S0_S0_S0_Pdi)
        /*005c*/ 	.word	0x00000000
.L_15:


//--------------------- .nv.compat                --------------------------
	.section	.nv.compat,"",@"SHT_CUDA_COMPAT_INFO"
	.align	4
        /*0000*/ 	.byte	0x02, 0x09, 0x00, 0x00, 0x02, 0x02, 0x01, 0x00, 0x02, 0x05, 0x05, 0x00, 0x03, 0x07, 0x01, 0x01
        /*0010*/ 	.byte	0x02, 0x03, 0x00, 0x00, 0x02, 0x06, 0x01, 0x00, 0x04, 0x0b, 0x08, 0x00, 0x01, 0x00, 0x00, 0x00
        /*0020*/ 	.byte	0x00, 0x00, 0x00, 0x00


//--------------------- .nv.info._Z44undirected_clustering_coefficient_csr_kernelPKiS0_S0_Pdi --------------------------
	.section	.nv.info._Z44undirected_clustering_coefficient_csr_kernelPKiS0_S0_Pdi,"",@"SHT_CUDA_INFO"
	.sectionflags	@""
	.align	4


	//----- nvinfo : EIATTR_CUDA_API_VERSION
	.align		4
        /*0000*/ 	.byte	0x04, 0x37
        /*0002*/ 	.short	(.L_17 - .L_16)
.L_16:
        /*0004*/ 	.word	0x00000082


	//----- nvinfo : EIATTR_KPARAM_INFO
	.align		4
.L_17:
        /*0008*/ 	.byte	0x04, 0x17
        /*000a*/ 	.short	(.L_19 - .L_18)
.L_18:
        /*000c*/ 	.word	0x00000000
        /*0010*/ 	.short	0x0004
        /*0012*/ 	.short	0x0020
        /*0014*/ 	.byte	0x00, 0xf0, 0x11, 0x00


	//----- nvinfo : EIATTR_KPARAM_INFO
	.align		4
.L_19:
        /*0018*/ 	.byte	0x04, 0x17
        /*001a*/ 	.short	(.L_21 - .L_20)
.L_20:
        /*001c*/ 	.word	0x00000000
        /*0020*/ 	.short	0x0003
        /*0022*/ 	.short	0x0018
        /*0024*/ 	.byte	0x00, 0xf5, 0x21, 0x00


	//----- nvinfo : EIATTR_KPARAM_INFO
	.align		4
.L_21:
        /*0028*/ 	.byte	0x04, 0x17
        /*002a*/ 	.short	(.L_23 - .L_22)
.L_22:
        /*002c*/ 	.word	0x00000000
        /*0030*/ 	.short	0x0002
        /*0032*/ 	.short	0x0010
        /*0034*/ 	.byte	0x00, 0xf5, 0x21, 0x00


	//----- nvinfo : EIATTR_KPARAM_INFO
	.align		4
.L_23:
        /*0038*/ 	.byte	0x04, 0x17
        /*003a*/ 	.short	(.L_25 - .L_24)
.L_24:
        /*003c*/ 	.word	0x00000000
        /*0040*/ 	.short	0x0001
        /*0042*/ 	.short	0x0008
        /*0044*/ 	.byte	0x00, 0xf5, 0x21, 0x00


	//----- nvinfo : EIATTR_KPARAM_INFO
	.align		4
.L_25:
        /*0048*/ 	.byte	0x04, 0x17
        /*004a*/ 	.short	(.L_27 - .L_26)
.L_26:
        /*004c*/ 	.word	0x00000000
        /*0050*/ 	.short	0x0000
        /*0052*/ 	.short	0x0000
        /*0054*/ 	.byte	0x00, 0xf5, 0x21, 0x00


	//----- nvinfo : EIATTR_SPARSE_MMA_MASK
	.align		4
.L_27:
        /*0058*/ 	.byte	0x03, 0x50
        /*005a*/ 	.short	0x0000


	//----- nvinfo : EIATTR_MAXREG_COUNT
	.align		4
        /*005c*/ 	.byte	0x03, 0x1b
        /*005e*/ 	.short	0x00ff


	//----- nvinfo : EIATTR_MERCURY_ISA_VERSION
	.align		4
        /*0060*/ 	.byte	0x03, 0x5f
        /*0062*/ 	.short	0x0101


	//----- nvinfo : EIATTR_VRC_CTA_INIT_COUNT
	.align		4
        /*0064*/ 	.byte	0x02, 0x4a
	.zero		1
	.zero		1


	//----- nvinfo : EIATTR_EXIT_INSTR_OFFSETS
	.align		4
        /*0068*/ 	.byte	0x04, 0x1c
        /*006a*/ 	.short	(.L_29 - .L_28)


	//   ....[0]....
.L_28:
        /*006c*/ 	.word	0x00000070


	//   ....[1]....
        /*0070*/ 	.word	0x00000100


	//   ....[2]....
        /*0074*/ 	.word	0x00000680


	//----- nvinfo : EIATTR_CRS_STACK_SIZE
	.align		4
.L_29:
        /*0078*/ 	.byte	0x04, 0x1e
        /*007a*/ 	.short	(.L_31 - .L_30)
.L_30:
        /*007c*/ 	.word	0x00000000


	//----- nvinfo : EIATTR_CBANK_PARAM_SIZE
	.align		4
.L_31:
        /*0080*/ 	.byte	0x03, 0x19
        /*0082*/ 	.short	0x0024


	//----- nvinfo : EIATTR_PARAM_CBANK
	.align		4
        /*0084*/ 	.byte	0x04, 0x0a
        /*0086*/ 	.short	(.L_33 - .L_32)
	.align		4
.L_32:
        /*0088*/ 	.word	index@(.nv.constant0._Z44undirected_clustering_coefficient_csr_kernelPKiS0_S0_Pdi)
        /*008c*/ 	.short	0x0380
        /*008e*/ 	.short	0x0024


	//----- nvinfo : EIATTR_SW_WAR
	.align		4
.L_33:
        /*0090*/ 	.byte	0x04, 0x36
        /*0092*/ 	.short	(.L_35 - .L_34)
.L_34:
        /*0094*/ 	.word	0x00000008
.L_35:


//--------------------- .nv.info._Z42directed_clustering_coefficient_csr_kernelPKiS0_S0_S0_S0_S0_Pdi --------------------------
	.section	.nv.info._Z42directed_clustering_coefficient_csr_kernelPKiS0_S0_S0_S0_S0_Pdi,"",@"SHT_CUDA_INFO"
	.sectionflags	@""
	.align	4


	//----- nvinfo : EIATTR_CUDA_API_VERSION
	.align		4
        /*0000*/ 	.byte	0x04, 0x37
        /*0002*/ 	.short	(.L_37 - .L_36)
.L_36:
        /*0004*/ 	.word	0x00000082


	//----- nvinfo : EIATTR_KPARAM_INFO
	.align		4
.L_37:
        /*0008*/ 	.byte	0x04, 0x17
        /*000a*/ 	.short	(.L_39 - .L_38)
.L_38:
        /*000c*/ 	.word	0x00000000
        /*0010*/ 	.short	0x0007
        /*0012*/ 	.short	0x0038
        /*0014*/ 	.byte	0x00, 0xf0, 0x11, 0x00


	//----- nvinfo : EIATTR_KPARAM_INFO
	.align		4
.L_39:
        /*0018*/ 	.byte	0x04, 0x17
        /*001a*/ 	.short	(.L_41 - .L_40)
.L_40:
        /*001c*/ 	.word	0x00000000
        /*0020*/ 	.short	0x0006
        /*0022*/ 	.short	0x0030
        /*0024*/ 	.byte	0x00, 0xf5, 0x21, 0x00


	//----- nvinfo : EIATTR_KPARAM_INFO
	.align		4
.L_41:
        /*0028*/ 	.byte	0x04, 0x17
        /*002a*/ 	.short	(.L_43 - .L_42)
.L_42:
        /*002c*/ 	.word	0x00000000
        /*0030*/ 	.short	0x0005
        /*0032*/ 	.short	0x0028
        /*0034*/ 	.byte	0x00, 0xf5, 0x21, 0x00


	//----- nvinfo : EIATTR_KPARAM_INFO
	.align		4
.L_43:
        /*0038*/ 	.byte	0x04, 0x17
        /*003a*/ 	.short	(.L_45 - .L_44)
.L_44:
        /*003c*/ 	.word	0x00000000
        /*0040*/ 	.short	0x0004
        /*0042*/ 	.short	0x0020
        /*0044*/ 	.byte	0x00, 0xf5, 0x21, 0x00


	//----- nvinfo : EIATTR_KPARAM_INFO
	.align		4
.L_45:
        /*0048*/ 	.byte	0x04, 0x17
        /*004a*/ 	.short	(.L_47 - .L_46)
.L_46:
        /*004c*/ 	.word	0x00000000
        /*0050*/ 	.short	0x0003
        /*0052*/ 	.short	0x0018
        /*0054*/ 	.byte	0x00, 0xf5, 0x21, 0x00


	//----- nvinfo : EIATTR_KPARAM_INFO
	.align		4
.L_47:
        /*0058*/ 	.byte	0x04, 0x17
        /*005a*/ 	.short	(.L_49 - .L_48)
.L_48:
        /*005c*/ 	.word	0x00000000
        /*0060*/ 	.short	0x0002
        /*0062*/ 	.short	0x0010
        /*0064*/ 	.byte	0x00, 0xf5, 0x21, 0x00


	//----- nvinfo : EIATTR_KPARAM_INFO
	.align		4
.L_49:
        /*0068*/ 	.byte	0x04, 0x17
        /*006a*/ 	.short	(.L_51 - .L_50)
.L_50:
        /*006c*/ 	.word	0x00000000
        /*0070*/ 	.short	0x0001
        /*0072*/ 	.short	0x0008
        /*0074*/ 	.byte	0x00, 0xf5, 0x21, 0x00


	//----- nvinfo : EIATTR_KPARAM_INFO
	.align		4
.L_51:
        /*0078*/ 	.byte	0x04, 0x17
        /*007a*/ 	.short	(.L_53 - .L_52)
.L_52:
        /*007c*/ 	.word	0x00000000
        /*0080*/ 	.short	0x0000
        /*0082*/ 	.short	0x0000
        /*0084*/ 	.byte	0x00, 0xf5, 0x21, 0x00


	//----- nvinfo : EIATTR_SPARSE_MMA_MASK
	.align		4
.L_53:
        /*0088*/ 	.byte	0x03, 0x50
        /*008a*/ 	.short	0x0000


	//----- nvinfo : EIATTR_MAXREG_COUNT
	.align		4
        /*008c*/ 	.byte	0x03, 0x1b
        /*008e*/ 	.short	0x00ff


	//----- nvinfo : EIATTR_MERCURY_ISA_VERSION
	.align		4
        /*0090*/ 	.byte	0x03, 0x5f
        /*0092*/ 	.short	0x0101


	//----- nvinfo : EIATTR_VRC_CTA_INIT_COUNT
	.align		4
        /*0094*/ 	.byte	0x02, 0x4a
	.zero		1
	.zero		1


	//----- nvinfo : EIATTR_EXIT_INSTR_OFFSETS
	.align		4
        /*0098*/ 	.byte	0x04, 0x1c
        /*009a*/ 	.short	(.L_55 - .L_54)


	//   ....[0]....
.L_54:
        /*009c*/ 	.word	0x00000070


	//   ....[1]....
        /*00a0*/ 	.word	0x000004b0


	//   ....[2]....
        /*00a4*/ 	.word	0x00001310


	//----- nvinfo : EIATTR_CRS_STACK_SIZE
	.align		4
.L_55:
        /*00a8*/ 	.byte	0x04, 0x1e
        /*00aa*/ 	.short	(.L_57 - .L_56)
.L_56:
        /*00ac*/ 	.word	0x00000000


	//----- nvinfo : EIATTR_CBANK_PARAM_SIZE
	.align		4
.L_57:
        /*00b0*/ 	.byte	0x03, 0x19
        /*00b2*/ 	.short	0x003c


	//----- nvinfo : EIATTR_PARAM_CBANK
	.align		4
        /*00b4*/ 	.byte	0x04, 0x0a
        /*00b6*/ 	.short	(.L_59 - .L_58)
	.align		4
.L_58:
        /*00b8*/ 	.word	index@(.nv.constant0._Z42directed_clustering_coefficient_csr_kernelPKiS0_S0_S0_S0_S0_Pdi)
        /*00bc*/ 	.short	0x0380
        /*00be*/ 	.short	0x003c


	//----- nvinfo : EIATTR_SW_WAR
	.align		4
.L_59:
        /*00c0*/ 	.byte	0x04, 0x36
        /*00c2*/ 	.short	(.L_61 - .L_60)
.L_60:
        /*00c4*/ 	.word	0x00000008
.L_61:


//--------------------- .nv.callgraph             --------------------------
	.section	.nv.callgraph,"",@"SHT_CUDA_CALLGRAPH"
	.align	4
	.sectionentsize	8
	.align		4
        /*0000*/ 	.word	0x00000000
	.align		4
        /*0004*/ 	.word	0xffffffff
	.align		4
        /*0008*/ 	.word	0x00000000
	.align		4
        /*000c*/ 	.word	0xfffffffe
	.align		4
        /*0010*/ 	.word	0x00000000
	.align		4
        /*0014*/ 	.word	0xfffffffd
	.align		4
        /*0018*/ 	.word	0x00000000
	.align		4
        /*001c*/ 	.word	0xfffffffc


//--------------------- .text._Z44undirected_clustering_coefficient_csr_kernelPKiS0_S0_Pdi --------------------------
	.section	.text._Z44undirected_clustering_coefficient_csr_kernelPKiS0_S0_Pdi,"ax",@progbits
	.align	128
        .global         _Z44undirected_clustering_coefficient_csr_kernelPKiS0_S0_Pdi
        .type           _Z44undirected_clustering_coefficient_csr_kernelPKiS0_S0_Pdi,@function
        .size           _Z44undirected_clustering_coefficient_csr_kernelPKiS0_S0_Pdi,(.L_x_69 - _Z44undirected_clustering_coefficient_csr_kernelPKiS0_S0_Pdi)
        .other          _Z44undirected_clustering_coefficient_csr_kernelPKiS0_S0_Pdi,@"STO_CUDA_ENTRY STV_DEFAULT"
_Z44undirected_clustering_coefficient_csr_kernelPKiS0_S0_Pdi:
.text._Z44undirected_clustering_coefficient_csr_kernelPKiS0_S0_Pdi:
[----:B------:R-:W-:Y:S01]  /*0000*/  LDC R1, c[0x0][0x37c] ;  /* 0x0000df00ff017b82 */ /* 0x000fe20000000800 */
[----:B------:R-:W0:Y:S07]  /*0010*/  S2R R3, SR_TID.X ;  /* 0x0000000000037919 */ /* 0x000e2e0000002100 */
[----:B------:R-:W0:Y:S01]  /*0020*/  S2UR UR4, SR_CTAID.X ;  /* 0x00000000000479c3 */ /* 0x000e220000002500 */
[----:B------:R-:W1:Y:S07]  /*0030*/  LDCU UR5, c[0x0][0x3a0] ;  /* 0x00007400ff0577ac */ /* 0x000e6e0008000800 */
[----:B------:R-:W0:Y:S02]  /*0040*/  LDC R0, c[0x0][0x360] ;  /* 0x0000d800ff007b82 */ /* 0x000e240000000800 */
[----:B0-----:R-:W-:-:S05]  /*0050*/  IMAD R0, R0, UR4, R3 ;  /* 0x0000000400007c24 */ /* 0x001fca000f8e0203 */
[----:B-1----:R-:W-:-:S13]  /*0060*/  ISETP.GE.AND P0, PT, R0, UR5, PT ;  /* 0x0000000500007c0c */ /* 0x002fda000bf06270 */
[----:B------:R-:W-:Y:S05]  /*0070*/  @P0 EXIT ;  /* 0x000000000000094d */ /* 0x000fea0003800000 */
[----:B------:R-:W0:Y:S01]  /*0080*/  LDC.64 R2, c[0x0][0x390] ;  /* 0x0000e400ff027b82 */ /* 0x000e220000000a00 */
[----:B------:R-:W1:Y:S01]  /*0090*/  LDCU.64 UR4, c[0x0][0x358] ;  /* 0x00006b00ff0477ac */ /* 0x000e620008000a00 */
[----:B0-----:R-:W-:-:S06]  /*00a0*/  IMAD.WIDE R2, R0, 0x4, R2 ;  /* 0x0000000400027825 */ /* 0x001fcc00078e0202 */
[----:B-1----:R-:W2:Y:S02]  /*00b0*/  LDG.E.CONSTANT R2, desc[UR4][R2.64] ;  /* 0x0000000402027981 */ /* 0x002ea4000c1e9900 */
[----:B--2---:R-:W-:-:S13]  /*00c0*/  ISETP.GT.AND P0, PT, R2, 0x1, PT ;  /* 0x000000010200780c */ /* 0x004fda0003f04270 */
[----:B------:R-:W0:Y:S02]  /*00d0*/  @!P0 LDC.64 R4, c[0x0][0x398] ;  /* 0x0000e600ff048b82 */ /* 0x000e240000000a00 */
[----:B0-----:R-:W-:-:S05]  /*00e0*/  @!P0 IMAD.WIDE R4, R0, 0x8, R4 ;  /* 0x0000000800048825 */ /* 0x001fca00078e0204 */
[----:B------:R0:W-:Y:S01]  /*00f0*/  @!P0 STG.E.64 desc[UR4][R4.64], RZ ;  /* 0x000000ff04008986 */ /* 0x0001e2000c101b04 */
[----:B------:R-:W-:Y:S05]  /*0100*/  @!P0 EXIT ;  /* 0x000000000000894d */ /* 0x000fea0003800000 */
[----:B------:R-:W1:Y:S02]  /*0110*/  LDC.64 R6, c[0x0][0x380] ;  /* 0x0000e000ff067b82 */ /* 0x000e640000000a00 */
[----:B-1----:R-:W-:-:S05]  /*0120*/  IMAD.WIDE R6, R0, 0x4, R6 ;  /* 0x0000000400067825 */ /* 0x002fca00078e0206 */
[----:B0-----:R0:W5:Y:S01]  /*0130*/  LDG.E.CONSTANT R5, desc[UR4][R6.64] ;  /* 0x0000000406057981 */ /* 0x001162000c1e9900 */
[----:B------:R-:W-:Y:S01]  /*0140*/  BSSY.RECONVERGENT B0, `(.L_x_0) ;  /* 0x0000038000007945 */ /* 0x000fe20003800200 */
[----:B------:R-:W-:Y:S02]  /*0150*/  IMAD.MOV.U32 R3, RZ, RZ, RZ ;  /* 0x000000ffff037224 */ /* 0x000fe400078e00ff */
[----:B------:R-:W-:-:S07]  /*0160*/  IMAD.MOV.U32 R4, RZ, RZ, RZ ;  /* 0x000000ffff047224 */ /* 0x000fce00078e00ff */
.L_x_7:
[----:B0-----:R-:W-:Y:S01]  /*0170*/  VIADD R7, R3, 0x1 ;  /* 0x0000000103077836 */ /* 0x001fe20000000000 */
[----:B------:R-:W-:Y:S01]  /*0180*/  BSSY.RECONVERGENT B1, `(.L_x_1) ;  /* 0x0000032000017945 */ /* 0x000fe20003800200 */
[----:B------:R-:W-:Y:S02]  /*0190*/  IMAD.MOV.U32 R6, RZ, RZ, R3 ;  /* 0x000000ffff067224 */ /* 0x000fe400078e0003 */
[----:B------:R-:W-:Y:S01]  /*01a0*/  IMAD.MOV.U32 R3, RZ, RZ, R7 ;  /* 0x000000ffff037224 */ /* 0x000fe200078e0007 */
[CC--:B------:R-:W-:Y:S02]  /*01b0*/  ISETP.GE.AND P1, PT, R7.reuse, R2.reuse, PT ;  /* 0x000000020700720c */ /* 0x0c0fe40003f26270 */
[----:B------:R-:W-:-:S11]  /*01c0*/  ISETP.NE.AND P0, PT, R7, R2, PT ;  /* 0x000000020700720c */ /* 0x000fd60003f05270 */
[----:B------:R-:W-:Y:S05]  /*01d0*/  @P1 BRA `(.L_x_2) ;  /* 0x0000000000b01947 */ /* 0x000fea0003800000 */
[----:B------:R-:W0:Y:S01]  /*01e0*/  LDCU.64 UR6, c[0x0][0x388] ;  /* 0x00007100ff0677ac */ /* 0x000e220008000a00 */
[----:B-----5:R-:W-:-:S05]  /*01f0*/  IMAD.IADD R6, R5, 0x1, R6 ;  /* 0x0000000105067824 */ /* 0x020fca00078e0206 */
[----:B------:R-:W-:Y:S02]  /*0200*/  SHF.R.S32.HI R7, RZ, 0x1f, R6 ;  /* 0x0000001fff077819 */ /* 0x000fe40000011406 */
[----:B0-----:R-:W-:-:S04]  /*0210*/  LEA R8, P1, R6, UR6, 0x2 ;  /* 0x0000000606087c11 */ /* 0x001fc8000f8210ff */
[----:B------:R-:W-:Y:S02]  /*0220*/  LEA.HI.X R9, R6, UR7, R7, 0x2, P1 ;  /* 0x0000000706097c11 */ /* 0x000fe400088f1407 */
[----:B------:R-:W0:Y:S04]  /*0230*/  LDC.64 R6, c[0x0][0x380] ;  /* 0x0000e000ff067b82 */ /* 0x000e280000000a00 */
[----:B------:R-:W0:Y:S02]  /*0240*/  LDG.E.CONSTANT R9, desc[UR4][R8.64] ;  /* 0x0000000408097981 */ /* 0x000e24000c1e9900 */
[----:B0-----:R-:W-:-:S05]  /*0250*/  IMAD.WIDE R6, R9, 0x4, R6 ;  /* 0x0000000409067825 */ /* 0x001fca00078e0206 */
[----:B------:R-:W2:Y:S04]  /*0260*/  LDG.E.CONSTANT R10, desc[UR4][R6.64+0x4] ;  /* 0x00000404060a7981 */ /* 0x000ea8000c1e9900 */
[----:B------:R0:W5:Y:S01]  /*0270*/  LDG.E.CONSTANT R17, desc[UR4][R6.64] ;  /* 0x0000000406117981 */ /* 0x000162000c1e9900 */
[----:B------:R-:W-:Y:S02]  /*0280*/  IMAD.MOV.U32 R11, RZ, RZ, R3 ;  /* 0x000000ffff0b7224 */ /* 0x000fe400078e0003 */
[----:B0-2---:R-:W-:-:S07]  /*0290*/  VIADD R14, R10, 0xffffffff ;  /* 0xffffffff0a0e7836 */ /* 0x005fce0000000000 */
.L_x_6:
[----:B------:R-:W0:Y:S01]  /*02a0*/  LDC.64 R8, c[0x0][0x388] ;  /* 0x0000e200ff087b82 */ /* 0x000e220000000a00 */
[----:B-----5:R-:W-:Y:S01]  /*02b0*/  ISETP.GE.AND P2, PT, R17, R10, PT ;  /* 0x0000000a1100720c */ /* 0x020fe20003f46270 */
[----:B------:R-:W-:Y:S01]  /*02c0*/  IMAD.IADD R7, R5, 0x1, R11 ;  /* 0x0000000105077824 */ /* 0x000fe200078e020b */
[----:B------:R-:W-:Y:S01]  /*02d0*/  BSSY.RECONVERGENT B2, `(.L_x_3) ;  /* 0x000001a000027945 */ /* 0x000fe20003800200 */
[----:B------:R-:W-:Y:S02]  /*02e0*/  VIADD R11, R11, 0x1 ;  /* 0x000000010b0b7836 */ /* 0x000fe40000000000 */
[----:B------:R-:W-:-:S03]  /*02f0*/  IMAD.MOV.U32 R13, RZ, RZ, RZ ;  /* 0x000000ffff0d7224 */ /* 0x000fc600078e00ff */
[----:B------:R-:W-:Y:S01]  /*0300*/  ISETP.NE.AND P1, PT, R11, R2, PT ;  /* 0x000000020b00720c */ /* 0x000fe20003f25270 */
[----:B0-----:R-:W-:-:S04]  /*0310*/  IMAD.WIDE R8, R7, 0x4, R8 ;  /* 0x0000000407087825 */ /* 0x001fc800078e0208 */
[----:B------:R-:W-:Y:S08]  /*0320*/  @P2 BRA `(.L_x_4) ;  /* 0x0000000000502947 */ /* 0x000ff00003800000 */
[----:B------:R0:W5:Y:S01]  /*0330*/  LDG.E.CONSTANT R16, desc[UR4][R8.64] ;  /* 0x0000000408107981 */ /* 0x000162000c1e9900 */
[----:B------:R-:W1:Y:S01]  /*0340*/  LDC.64 R6, c[0x0][0x388] ;  /* 0x0000e200ff067b82 */ /* 0x000e620000000a00 */
[----:B------:R-:W-:Y:S02]  /*0350*/  IMAD.MOV.U32 R12, RZ, RZ, R14 ;  /* 0x000000ffff0c7224 */ /* 0x000fe400078e000e */
[----:B------:R-:W-:-:S07]  /*0360*/  IMAD.MOV.U32 R13, RZ, RZ, R17 ;  /* 0x000000ffff0d7224 */ /* 0x000fce00078e0011 */
.L_x_5:
[----:B------:R-:W-:-:S04]  /*0370*/  IMAD.MOV.U32 R15, RZ, RZ, R13 ;  /* 0x000000ffff0f7224 */ /* 0x000fc800078e000d */
[----:B0-----:R-:W-:-:S05]  /*0380*/  IMAD.IADD R8, R12, 0x1, -R15 ;  /* 0x000000010c087824 */ /* 0x001fca00078e0a0f */
[----:B------:R-:W-:-:S04]  /*0390*/  LEA.HI R8, R8, R8, RZ, 0x1 ;  /* 0x0000000808087211 */ /* 0x000fc800078f08ff */
[----:B------:R-:W-:-:S05]  /*03a0*/  LEA.HI.SX32 R19, R8, R15, 0x1f ;  /* 0x0000000f08137211 */ /* 0x000fca00078ffaff */
[----:B-1----:R-:W-:-:S06]  /*03b0*/  IMAD.WIDE R8, R19, 0x4, R6 ;  /* 0x0000000413087825 */ /* 0x002fcc00078e0206 */
[----:B------:R-:W2:Y:S01]  /*03c0*/  LDG.E.CONSTANT R9, desc[UR4][R8.64] ;  /* 0x0000000408097981 */ /* 0x000ea2000c1e9900 */
[----:B------:R-:W-:Y:S01]  /*03d0*/  IMAD.MOV.U32 R13, RZ, RZ, 0x1 ;  /* 0x00000001ff0d7424 */ /* 0x000fe200078e00ff */
[----:B--2--5:R-:W-:-:S13]  /*03e0*/  ISETP.NE.AND P2, PT, R9, R16, PT ;  /* 0x000000100900720c */ /* 0x024fda0003f45270 */
[----:B------:R-:W-:Y:S05]  /*03f0*/  @!P2 BRA `(.L_x_4) ;  /* 0x00000000001ca947 */ /* 0x000fea0003800000 */
[----:B------:R-:W-:-:S13]  /*0400*/  ISETP.GE.AND P2, PT, R9, R16, PT ;  /* 0x000000100900720c */ /* 0x000fda0003f46270 */
[C---:B------:R-:W-:Y:S01]  /*0410*/  @P2 VIADD R12, R19.reuse, 0xffffffff ;  /* 0xffffffff130c2836 */ /* 0x040fe20000000000 */
[----:B------:R-:W-:-:S04]  /*0420*/  @!P2 IADD3 R15, PT, PT, R19, 0x1, RZ ;  /* 0x00000001130fa810 */ /* 0x000fc80007ffe0ff */
[----:B------:R-:W-:Y:S01]  /*0430*/  ISETP.GT.AND P2, PT, R15, R12, PT ;  /* 0x0000000c0f00720c */ /* 0x000fe20003f44270 */
[----:B------:R-:W-:-:S12]  /*0440*/  IMAD.MOV.U32 R13, RZ, RZ, R15 ;  /* 0x000000ffff0d7224 */ /* 0x000fd800078e000f */
[----:B------:R-:W-:Y:S05]  /*0450*/  @!P2 BRA `(.L_x_5) ;  /* 0xfffffffc00c4a947 */ /* 0x000fea000383ffff */
[----:B------:R-:W-:-:S07]  /*0460*/  IMAD.MOV.U32 R13, RZ, RZ, RZ ;  /* 0x000000ffff0d7224 */ /* 0x000fce00078e00ff */
.L_x_4:
[----:B------:R-:W-:Y:S05]  /*0470*/  BSYNC.RECONVERGENT B2 ;  /* 0x0000000000027941 */ /* 0x000fea0003800200 */
.L_x_3:
[----:B------:R-:W-:Y:S01]  /*0480*/  IMAD.IADD R4, R13, 0x1, R4 ;  /* 0x000000010d047824 */ /* 0x000fe200078e0204 */
[----:B------:R-:W-:Y:S06]  /*0490*/  @P1 BRA `(.L_x_6) ;  /* 0xfffffffc00801947 */ /* 0x000fec000383ffff */
.L_x_2:
[----:B------:R-:W-:Y:S05]  /*04a0*/  BSYNC.RECONVERGENT B1 ;  /* 0x0000000000017941 */ /* 0x000fea0003800200 */
.L_x_1:
[----:B------:R-:W-:Y:S05]  /*04b0*/  @P0 BRA `(.L_x_7) ;  /* 0xfffffffc002c0947 */ /* 0x000fea000383ffff */
[----:B------:R-:W-:Y:S05]  /*04c0*/  BSYNC.RECONVERGENT B0 ;  /* 0x0000000000007941 */ /* 0x000fea0003800200 */
.L_x_0:
[----:B------:R-:W-:Y:S01]  /*04d0*/  VIADD R3, R2, 0xffffffff ;  /* 0xffffffff02037836 */ /* 0x000fe20000000000 */
[----:B------:R-:W-:Y:S01]  /*04e0*/  I2F.F64.U32 R6, R2 ;  /* 0x0000000200067312 */ /* 0x000fe20000201800 */
[----:B------:R-:W-:Y:S07]  /*04f0*/  BSSY.RECONVERGENT B0, `(.L_x_8) ;  /* 0x0000015000007945 */ /* 0x000fee0003800200 */
[----:B------:R-:W0:Y:S02]  /*0500*/  I2F.F64.U32 R8, R3 ;  /* 0x0000000300087312 */ /* 0x000e240000201800 */
[----:B0-----:R-:W-:Y:S01]  /*0510*/  DMUL R8, R6, R8 ;  /* 0x0000000806087228 */ /* 0x001fe20000000000 */
[----:B------:R-:W-:-:S07]  /*0520*/  IMAD.MOV.U32 R6, RZ, RZ, 0x1 ;  /* 0x00000001ff067424 */ /* 0x000fce00078e00ff */
[----:B------:R-:W-:-:S06]  /*0530*/  DMUL R8, R8, 0.5 ;  /* 0x3fe0000008087828 */ /* 0x000fcc0000000000 */
[----:B------:R-:W0:Y:S02]  /*0540*/  MUFU.RCP64H R7, R9 ;  /* 0x0000000900077308 */ /* 0x000e240000001800 */
[----:B0-----:R-:W-:-:S08]  /*0550*/  DFMA R10, -R8, R6, 1 ;  /* 0x3ff00000080a742b */ /* 0x001fd00000000106 */
[----:B------:R-:W-:-:S08]  /*0560*/  DFMA R10, R10, R10, R10 ;  /* 0x0000000a0a0a722b */ /* 0x000fd0000000000a */
[----:B------:R-:W-:Y:S01]  /*0570*/  DFMA R10, R6, R10, R6 ;  /* 0x0000000a060a722b */ /* 0x000fe20000000006 */
[----:B------:R-:W0:Y:S07]  /*0580*/  I2F.F64 R6, R4 ;  /* 0x0000000400067312 */ /* 0x000e2e0000201c00 */
[----:B------:R-:W-:-:S08]  /*0590*/  DFMA R12, -R8, R10, 1 ;  /* 0x3ff00000080c742b */ /* 0x000fd0000000010a */
[----:B------:R-:W-:Y:S01]  /*05a0*/  DFMA R12, R10, R12, R10 ;  /* 0x0000000c0a0c722b */ /* 0x000fe2000000000a */
[----:B0-----:R-:W-:-:S07]  /*05b0*/  FSETP.GEU.AND P1, PT, |R7|, 6.5827683646048100446e-37, PT ;  /* 0x036000000700780b */ /* 0x001fce0003f2e200 */
[----:B------:R-:W-:-:S08]  /*05c0*/  DMUL R2, R6, R12 ;  /* 0x0000000c06027228 */ /* 0x000fd00000000000 */
[----:B------:R-:W-:-:S08]  /*05d0*/  DFMA R10, -R8, R2, R6 ;  /* 0x00000002080a722b */ /* 0x000fd00000000106 */
[----:B------:R-:W-:-:S10]  /*05e0*/  DFMA R2, R12, R10, R2 ;  /* 0x0000000a0c02722b */ /* 0x000fd40000000002 */
[----:B-----5:R-:W-:-:S05]  /*05f0*/  FFMA R5, RZ, R9, R3 ;  /* 0x00000009ff057223 */ /* 0x020fca0000000003 */
[----:B------:R-:W-:-:S13]  /*0600*/  FSETP.GT.AND P0, PT, |R5|, 1.469367938527859385e-39, PT ;  /* 0x001000000500780b */ /* 0x000fda0003f04200 */
[----:B------:R-:W-:Y:S05]  /*0610*/  @P0 BRA P1, `(.L_x_9) ;  /* 0x0000000000080947 */ /* 0x000fea0000800000 */
[----:B------:R-:W-:-:S07]  /*0620*/  MOV R10, 0x640 ;  /* 0x00000640000a7802 */ /* 0x000fce0000000f00 */
[----:B------:R-:W-:Y:S05]  /*0630*/  CALL.REL.NOINC `($__internal_0_$__cuda_sm20_div_rn_f64_full) ;  /* 0x0000000000147944 */ /* 0x000fea0003c00000 */
.L_x_9:
[----:B------:R-:W-:Y:S05]  /*0640*/  BSYNC.RECONVERGENT B0 ;  /* 0x0000000000007941 */ /* 0x000fea0003800200 */
.L_x_8:
[----:B------:R-:W0:Y:S02]  /*0650*/  LDC.64 R4, c[0x0][0x398] ;  /* 0x0000e600ff047b82 */ /* 0x000e240000000a00 */
[----:B0-----:R-:W-:-:S05]  /*0660*/  IMAD.WIDE R4, R0, 0x8, R4 ;  /* 0x0000000800047825 */ /* 0x001fca00078e0204 */
[----:B------:R-:W-:Y:S01]  /*0670*/  STG.E.64 desc[UR4][R4.64], R2 ;  /* 0x0000000204007986 */ /* 0x000fe2000c101b04 */
[----:B------:R-:W-:Y:S05]  /*0680*/  EXIT ;  /* 0x000000000000794d */ /* 0x000fea0003800000 */
        .weak           $__internal_0_$__cuda_sm20_div_rn_f64_full
        .type           $__internal_0_$__cuda_sm20_div_rn_f64_full,@function
        .size           $__internal_0_$__cuda_sm20_div_rn_f64_full,(.L_x_69 - $__internal_0_$__cuda_sm20_div_rn_f64_full)
$__internal_0_$__cuda_sm20_div_rn_f64_full:
[C---:B------:R-:W-:Y:S01]  /*0690*/  FSETP.GEU.AND P0, PT, |R9|.reuse, 1.469367938527859385e-39, PT ;  /* 0x001000000900780b */ /* 0x040fe20003f0e200 */
[--C-:B------:R-:W-:Y:S01]  /*06a0*/  IMAD.MOV.U32 R4, RZ, RZ, R8.reuse ;  /* 0x000000ffff047224 */ /* 0x100fe200078e0008 */
[----:B------:R-:W-:Y:S01]  /*06b0*/  LOP3.LUT R2, R9, 0x800fffff, RZ, 0xc0, !PT ;  /* 0x800fffff09027812 */ /* 0x000fe200078ec0ff */
[----:B------:R-:W-:Y:S01]  /*06c0*/  IMAD.MOV.U32 R5, RZ, RZ, R9 ;  /* 0x000000ffff057224 */ /* 0x000fe200078e0009 */
[C---:B------:R-:W-:Y:S01]  /*06d0*/  FSETP.GEU.AND P2, PT, |R7|.reuse, 1.469367938527859385e-39, PT ;  /* 0x001000000700780b */ /* 0x040fe20003f4e200 */
[----:B------:R-:W-:Y:S01]  /*06e0*/  IMAD.MOV.U32 R16, RZ, RZ, 0x1 ;  /* 0x00000001ff107424 */ /* 0x000fe200078e00ff */
[----:B------:R-:W-:Y:S01]  /*06f0*/  LOP3.LUT R3, R2, 0x3ff00000, RZ, 0xfc, !PT ;  /* 0x3ff0000002037812 */ /* 0x000fe200078efcff */
[----:B------:R-:W-:Y:S01]  /*0700*/  IMAD.MOV.U32 R2, RZ, RZ, R8 ;  /* 0x000000ffff027224 */ /* 0x000fe200078e0008 */
[----:B------:R-:W-:Y:S01]  /*0710*/  LOP3.LUT R11, R7, 0x7ff00000, RZ, 0xc0, !PT ;  /* 0x7ff00000070b7812 */ /* 0x000fe200078ec0ff */
[----:B------:R-:W-:Y:S01]  /*0720*/  BSSY.RECONVERGENT B1, `(.L_x_10) ;  /* 0x0000051000017945 */ /* 0x000fe20003800200 */
[----:B------:R-:W-:-:S03]  /*0730*/  LOP3.LUT R14, R9, 0x7ff00000, RZ, 0xc0, !PT ;  /* 0x7ff00000090e7812 */ /* 0x000fc600078ec0ff */
[----:B------:R-:W-:Y:S01]  /*0740*/  @!P0 DMUL R2, R4, 8.98846567431157953865e+307 ;  /* 0x7fe0000004028828 */ /* 0x000fe20000000000 */
[----:B------:R-:W-:-:S03]  /*0750*/  ISETP.GE.U32.AND P1, PT, R11, R14, PT ;  /* 0x0000000e0b00720c */ /* 0x000fc60003f26070 */
[----:B------:R-:W-:Y:S02]  /*0760*/  @!P2 LOP3.LUT R8, R5, 0x7ff00000, RZ, 0xc0, !PT ;  /* 0x7ff000000508a812 */ /* 0x000fe400078ec0ff */
[----:B------:R-:W0:Y:S02]  /*0770*/  MUFU.RCP64H R17, R3 ;  /* 0x0000000300117308 */ /* 0x000e240000001800 */
[----:B------:R-:W-:Y:S02]  /*0780*/  @!P2 ISETP.GE.U32.AND P3, PT, R11, R8, PT ;  /* 0x000000080b00a20c */ /* 0x000fe40003f66070 */
[----:B------:R-:W-:Y:S01]  /*0790*/  MOV R8, R6 ;  /* 0x0000000600087202 */ /* 0x000fe20000000f00 */
[----:B0-----:R-:W-:-:S08]  /*07a0*/  DFMA R12, R16, -R2, 1 ;  /* 0x3ff00000100c742b */ /* 0x001fd00000000802 */
[----:B------:R-:W-:Y:S01]  /*07b0*/  DFMA R18, R12, R12, R12 ;  /* 0x0000000c0c12722b */ /* 0x000fe2000000000c */
[----:B------:R-:W-:-:S05]  /*07c0*/  IMAD.MOV.U32 R12, RZ, RZ, 0x1ca00000 ;  /* 0x1ca00000ff0c7424 */ /* 0x000fca00078e00ff */
[C---:B------:R-:W-:Y:S02]  /*07d0*/  @!P2 SEL R13, R12.reuse, 0x63400000, !P3 ;  /* 0x634000000c0da807 */ /* 0x040fe40005800000 */
[----:B------:R-:W-:Y:S01]  /*07e0*/  DFMA R16, R16, R18, R16 ;  /* 0x000000121010722b */ /* 0x000fe20000000010 */
[----:B------:R-:W-:Y:S01]  /*07f0*/  SEL R9, R12, 0x63400000, !P1 ;  /* 0x634000000c097807 */ /* 0x000fe20004800000 */
[----:B------:R-:W-:Y:S01]  /*0800*/  @!P2 IMAD.MOV.U32 R18, RZ, RZ, RZ ;  /* 0x000000ffff12a224 */ /* 0x000fe200078e00ff */
[--C-:B------:R-:W-:Y:S02]  /*0810*/  @!P2 LOP3.LUT R13, R13, 0x80000000, R7.reuse, 0xf8, !PT ;  /* 0x800000000d0da812 */ /* 0x100fe400078ef807 */
[----:B------:R-:W-:Y:S02]  /*0820*/  LOP3.LUT R9, R9, 0x800fffff, R7, 0xf8, !PT ;  /* 0x800fffff09097812 */ /* 0x000fe400078ef807 */
[----:B------:R-:W-:Y:S01]  /*0830*/  @!P2 LOP3.LUT R19, R13, 0x100000, RZ, 0xfc, !PT ;  /* 0x001000000d13a812 */ /* 0x000fe200078efcff */
[----:B------:R-:W-:-:S05]  /*0840*/  DFMA R20, R16, -R2, 1 ;  /* 0x3ff000001014742b */ /* 0x000fca0000000802 */
[----:B------:R-:W-:-:S03]  /*0850*/  @!P2 DFMA R8, R8, 2, -R18 ;  /* 0x400000000808a82b */ /* 0x000fc60000000812 */
[----:B------:R-:W-:Y:S01]  /*0860*/  DFMA R16, R16, R20, R16 ;  /* 0x000000141010722b */ /* 0x000fe20000000010 */
[----:B------:R-:W-:Y:S02]  /*0870*/  IMAD.MOV.U32 R21, RZ, RZ, R11 ;  /* 0x000000ffff157224 */ /* 0x000fe400078e000b */
[----:B------:R-:W-:Y:S01]  /*0880*/  IMAD.MOV.U32 R20, RZ, RZ, R14 ;  /* 0x000000ffff147224 */ /* 0x000fe200078e000e */
[----:B------:R-:W-:-:S03]  /*0890*/  @!P0 LOP3.LUT R20, R3, 0x7ff00000, RZ, 0xc0, !PT ;  /* 0x7ff0000003148812 */ /* 0x000fc600078ec0ff */
[----:B------:R-:W-:Y:S01]  /*08a0*/  @!P2 LOP3.LUT R21, R9, 0x7ff00000, RZ, 0xc0, !PT ;  /* 0x7ff000000915a812 */ /* 0x000fe200078ec0ff */
[----:B------:R-:W-:Y:S01]  /*08b0*/  DMUL R18, R16, R8 ;  /* 0x0000000810127228 */ /* 0x000fe20000000000 */
[----:B------:R-:W-:-:S03]  /*08c0*/  VIADD R22, R20, 0xffffffff ;  /* 0xffffffff14167836 */ /* 0x000fc60000000000 */
[----:B------:R-:W-:-:S04]  /*08d0*/  VIADD R13, R21, 0xffffffff ;  /* 0xffffffff150d7836 */ /* 0x000fc80000000000 */
[----:B------:R-:W-:Y:S01]  /*08e0*/  DFMA R14, R18, -R2, R8 ;  /* 0x80000002120e722b */ /* 0x000fe20000000008 */
[----:B------:R-:W-:-:S04]  /*08f0*/  ISETP.GT.U32.AND P0, PT, R13, 0x7feffffe, PT ;  /* 0x7feffffe0d00780c */ /* 0x000fc80003f04070 */
[----:B------:R-:W-:-:S03]  /*0900*/  ISETP.GT.U32.OR P0, PT, R22, 0x7feffffe, P0 ;  /* 0x7feffffe1600780c */ /* 0x000fc60000704470 */
[----:B------:R-:W-:-:S10]  /*0910*/  DFMA R14, R16, R14, R18 ;  /* 0x0000000e100e722b */ /* 0x000fd40000000012 */
[----:B------:R-:W-:Y:S05]  /*0920*/  @P0 BRA `(.L_x_11) ;  /* 0x00000000006c0947 */ /* 0x000fea0003800000 */
[----:B------:R-:W-:-:S04]  /*0930*/  LOP3.LUT R16, R5, 0x7ff00000, RZ, 0xc0, !PT ;  /* 0x7ff0000005107812 */ /* 0x000fc800078ec0ff */
[CC--:B------:R-:W-:Y:S02]  /*0940*/  VIADDMNMX R6, R11.reuse, -R16.reuse, 0xb9600000, !PT ;  /* 0xb96000000b067446 */ /* 0x0c0fe40007800910 */
[----:B------:R-:W-:Y:S02]  /*0950*/  ISETP.GE.U32.AND P0, PT, R11, R16, PT ;  /* 0x000000100b00720c */ /* 0x000fe40003f06070 */
[----:B------:R-:W-:Y:S02]  /*0960*/  VIMNMX R6, PT, PT, R6, 0x46a00000, PT ;  /* 0x46a0000006067848 */ /* 0x000fe40003fe0100 */
[----:B------:R-:W-:-:S05]  /*0970*/  SEL R11, R12, 0x63400000, !P0 ;  /* 0x634000000c0b7807 */ /* 0x000fca0004000000 */
[----:B------:R-:W-:Y:S02]  /*0980*/  IMAD.IADD R11, R6, 0x1, -R11 ;  /* 0x00000001060b7824 */ /* 0x000fe400078e0a0b */
[----:B------:R-:W-:Y:S02]  /*0990*/  IMAD.MOV.U32 R6, RZ, RZ, RZ ;  /* 0x000000ffff067224 */ /* 0x000fe400078e00ff */
[----:B------:R-:W-:-:S06]  /*09a0*/  VIADD R7, R11, 0x7fe00000 ;  /* 0x7fe000000b077836 */ /* 0x000fcc0000000000 */
[----:B------:R-:W-:-:S10]  /*09b0*/  DMUL R12, R14, R6 ;  /* 0x000000060e0c7228 */ /* 0x000fd40000000000 */
[----:B------:R-:W-:-:S13]  /*09c0*/  FSETP.GTU.AND P0, PT, |R13|, 1.469367938527859385e-39, PT ;  /* 0x001000000d00780b */ /* 0x000fda0003f0c200 */
[----:B------:R-:W-:Y:S05]  /*09d0*/  @P0 BRA `(.L_x_12) ;  /* 0x0000000000940947 */ /* 0x000fea0003800000 */
[----:B------:R-:W-:Y:S01]  /*09e0*/  DFMA R2, R14, -R2, R8 ;  /* 0x800000020e02722b */ /* 0x000fe20000000008 */
[----:B------:R-:W-:-:S09]  /*09f0*/  IMAD.MOV.U32 R6, RZ, RZ, RZ ;  /* 0x000000ffff067224 */ /* 0x000fd200078e00ff */
[C---:B------:R-:W-:Y:S02]  /*0a00*/  FSETP.NEU.AND P0, PT, R3.reuse, RZ, PT ;  /* 0x000000ff0300720b */ /* 0x040fe40003f0d000 */
[----:B------:R-:W-:-:S04]  /*0a10*/  LOP3.LUT R5, R3, 0x80000000, R5, 0x48, !PT ;  /* 0x8000000003057812 */ /* 0x000fc800078e4805 */
[----:B------:R-:W-:-:S07]  /*0a20*/  LOP3.LUT R7, R5, R7, RZ, 0xfc, !PT ;  /* 0x0000000705077212 */ /* 0x000fce00078efcff */
[----:B------:R-:W-:Y:S05]  /*0a30*/  @!P0 BRA `(.L_x_12) ;  /* 0x00000000007c8947 */ /* 0x000fea0003800000 */
[----:B------:R-:W-:Y:S01]  /*0a40*/  IMAD.MOV R3, RZ, RZ, -R11 ;  /* 0x000000ffff037224 */ /* 0x000fe200078e0a0b */
[----:B------:R-:W-:Y:S01]  /*0a50*/  DMUL.RP R6, R14, R6 ;  /* 0x000000060e067228 */ /* 0x000fe20000008000 */
[----:B------:R-:W-:-:S06]  /*0a60*/  IMAD.MOV.U32 R2, RZ, RZ, RZ ;  /* 0x000000ffff027224 */ /* 0x000fcc00078e00ff */
[----:B------:R-:W-:-:S03]  /*0a70*/  DFMA R2, R12, -R2, R14 ;  /* 0x800000020c02722b */ /* 0x000fc6000000000e */
[----:B------:R-:W-:-:S03]  /*0a80*/  LOP3.LUT R5, R7, R5, RZ, 0x3c, !PT ;  /* 0x0000000507057212 */ /* 0x000fc600078e3cff */
[----:B------:R-:W-:-:S04]  /*0a90*/  IADD3 R2, PT, PT, -R11, -0x43300000, RZ ;  /* 0xbcd000000b027810 */ /* 0x000fc80007ffe1ff */
[----:B------:R-:W-:-:S04]  /*0aa0*/  FSETP.NEU.AND P0, PT, |R3|, R2, PT ;  /* 0x000000020300720b */ /* 0x000fc80003f0d200 */
[----:B------:R-:W-:Y:S02]  /*0ab0*/  FSEL R12, R6, R12, !P0 ;  /* 0x0000000c060c7208 */ /* 0x000fe40004000000 */
[----:B------:R-:W-:Y:S01]  /*0ac0*/  FSEL R13, R5, R13, !P0 ;  /* 0x0000000d050d7208 */ /* 0x000fe20004000000 */
[----:B------:R-:W-:Y:S06]  /*0ad0*/  BRA `(.L_x_12) ;  /* 0x0000000000547947 */ /* 0x000fec0003800000 */
.L_x_11:
[----:B------:R-:W-:-:S14]  /*0ae0*/  DSETP.NAN.AND P0, PT, R6, R6, PT ;  /* 0x000000060600722a */ /* 0x000fdc0003f08000 */
[----:B------:R-:W-:Y:S05]  /*0af0*/  @P0 BRA `(.L_x_13) ;  /* 0x0000000000440947 */ /* 0x000fea0003800000 */
[----:B------:R-:W-:-:S14]  /*0b00*/  DSETP.NAN.AND P0, PT, R4, R4, PT ;  /* 0x000000040400722a */ /* 0x000fdc0003f08000 */
[----:B------:R-:W-:Y:S05]  /*0b10*/  @P0 BRA `(.L_x_14) ;  /* 0x0000000000300947 */ /* 0x000fea0003800000 */
[----:B------:R-:W-:Y:S01]  /*0b20*/  ISETP.NE.AND P0, PT, R21, R20, PT ;  /* 0x000000141500720c */ /* 0x000fe20003f05270 */
[----:B------:R-:W-:Y:S01]  /*0b30*/  IMAD.MOV.U32 R13, RZ, RZ, -0x80000 ;  /* 0xfff80000ff0d7424 */ /* 0x000fe200078e00ff */
[----:B------:R-:W-:-:S11]  /*0b40*/  MOV R12, 0x0 ;  /* 0x00000000000c7802 */ /* 0x000fd60000000f00 */
[----:B------:R-:W-:Y:S05]  /*0b50*/  @!P0 BRA `(.L_x_12) ;  /* 0x0000000000348947 */ /* 0x000fea0003800000 */
[----:B------:R-:W-:Y:S02]  /*0b60*/  ISETP.NE.AND P0, PT, R21, 0x7ff00000, PT ;  /* 0x7ff000001500780c */ /* 0x000fe40003f05270 */
[----:B------:R-:W-:Y:S02]  /*0b70*/  LOP3.LUT R13, R7, 0x80000000, R5, 0x48, !PT ;  /* 0x80000000070d7812 */ /* 0x000fe400078e4805 */
[----:B------:R-:W-:-:S13]  /*0b80*/  ISETP.EQ.OR P0, PT, R20, RZ, !P0 ;  /* 0x000000ff1400720c */ /* 0x000fda0004702670 */
[----:B------:R-:W-:Y:S01]  /*0b90*/  @P0 LOP3.LUT R2, R13, 0x7ff00000, RZ, 0xfc, !PT ;  /* 0x7ff000000d020812 */ /* 0x000fe200078efcff */
[----:B------:R-:W-:Y:S02]  /*0ba0*/  @!P0 IMAD.MOV.U32 R12, RZ, RZ, RZ ;  /* 0x000000ffff0c8224 */ /* 0x000fe400078e00ff */
[----:B------:R-:W-:Y:S02]  /*0bb0*/  @P0 IMAD.MOV.U32 R12, RZ, RZ, RZ ;  /* 0x000000ffff0c0224 */ /* 0x000fe400078e00ff */
[----:B------:R-:W-:Y:S01]  /*0bc0*/  @P0 IMAD.MOV.U32 R13, RZ, RZ, R2 ;  /* 0x000000ffff0d0224 */ /* 0x000fe200078e0002 */
[----:B------:R-:W-:Y:S06]  /*0bd0*/  BRA `(.L_x_12) ;  /* 0x0000000000147947 */ /* 0x000fec0003800000 */
.L_x_14:
[----:B------:R-:W-:Y:S01]  /*0be0*/  LOP3.LUT R13, R5, 0x80000, RZ, 0xfc, !PT ;  /* 0x00080000050d7812 */ /* 0x000fe200078efcff */
[----:B------:R-:W-:Y:S01]  /*0bf0*/  IMAD.MOV.U32 R12, RZ, RZ, R4 ;  /* 0x000000ffff0c7224 */ /* 0x000fe200078e0004 */
[----:B------:R-:W-:Y:S06]  /*0c00*/  BRA `(.L_x_12) ;  /* 0x0000000000087947 */ /* 0x000fec0003800000 */
.L_x_13:
[----:B------:R-:W-:Y:S01]  /*0c10*/  LOP3.LUT R13, R7, 0x80000, RZ, 0xfc, !PT ;  /* 0x00080000070d7812 */ /* 0x000fe200078efcff */
[----:B------:R-:W-:-:S07]  /*0c20*/  IMAD.MOV.U32 R12, RZ, RZ, R6 ;  /* 0x000000ffff0c7224 */ /* 0x000fce00078e0006 */
.L_x_12:
[----:B------:R-:W-:Y:S05]  /*0c30*/  BSYNC.RECONVERGENT B1 ;  /* 0x0000000000017941 */ /* 0x000fea0003800200 */
.L_x_10:
[----:B------:R-:W-:Y:S02]  /*0c40*/  IMAD.MOV.U32 R11, RZ, RZ, 0x0 ;  /* 0x00000000ff0b7424 */ /* 0x000fe400078e00ff */
[----:B------:R-:W-:Y:S02]  /*0c50*/  IMAD.MOV.U32 R2, RZ, RZ, R12 ;  /* 0x000000ffff027224 */ /* 0x000fe400078e000c */
[----:B------:R-:W-:Y:S01]  /*0c60*/  IMAD.MOV.U32 R3, RZ, RZ, R13 ;  /* 0x000000ffff037224 */ /* 0x000fe200078e000d */
[----:B------:R-:W-:Y:S06]  /*0c70*/  RET.REL.NODEC R10 `(_Z44undirected_clustering_coefficient_csr_kernelPKiS0_S0_Pdi) ;  /* 0xfffffff00ae07950 */ /* 0x000fec0003c3ffff */
.L_x_15:
[----:B------:R-:W-:-:S00]  /*0c80*/  BRA `(.L_x_15) ;  /* 0xfffffffc00fc7947 */ /* 0x000fc0000383ffff */
[----:B------:R-:W-:-:S00]  /*0c90*/  NOP ;  /* 0x0000000000007918 */ /* 0x000fc00000000000 */
        /* <DEDUP_REMOVED lines=14> */
.L_x_69:


//--------------------- .text._Z42directed_clustering_coefficient_csr_kernelPKiS0_S0_S0_S0_S0_Pdi --------------------------
	.section	.text._Z42directed_clustering_coefficient_csr_kernelPKiS0_S0_S0_S0_S0_Pdi,"ax",@progbits
	.align	128
        .global         _Z42directed_clustering_coefficient_csr_kernelPKiS0_S0_S0_S0_S0_Pdi
        .type           _Z42directed_clustering_coefficient_csr_kernelPKiS0_S0_S0_S0_S0_Pdi,@function
        .size           _Z42directed_clustering_coefficient_csr_kernelPKiS0_S0_S0_S0_S0_Pdi,(.L_x_70 - _Z42directed_clustering_coefficient_csr_kernelPKiS0_S0_S0_S0_S0_Pdi)
        .other          _Z42directed_clustering_coefficient_csr_kernelPKiS0_S0_S0_S0_S0_Pdi,@"STO_CUDA_ENTRY STV_DEFAULT"
_Z42directed_clustering_coefficient_csr_kernelPKiS0_S0_S0_S0_S0_Pdi:
.text._Z42directed_clustering_coefficient_csr_kernelPKiS0_S0_S0_S0_S0_Pdi:
        /* <DEDUP_REMOVED lines=9> */
[----:B------:R-:W1:Y:S07]  /*0090*/  LDCU.64 UR4, c[0x0][0x358] ;  /* 0x00006b00ff0477ac */ /* 0x000e6e0008000a00 */
[----:B------:R-:W2:Y:S08]  /*00a0*/  LDC.64 R4, c[0x0][0x3a8] ;  /* 0x0000ea00ff047b82 */ /* 0x000eb00000000a00 */
[----:B------:R-:W3:Y:S08]  /*00b0*/  LDC.64 R8, c[0x0][0x3a0] ;  /* 0x0000e800ff087b82 */ /* 0x000ef00000000a00 */
[----:B------:R-:W4:Y:S01]  /*00c0*/  LDC.64 R10, c[0x0][0x390] ;  /* 0x0000e400ff0a7b82 */ /* 0x000f220000000a00 */
[----:B0-----:R-:W-:-:S05]  /*00d0*/  IMAD.WIDE R12, R0, 0x4, R12 ;  /* 0x00000004000c7825 */ /* 0x001fca00078e020c */
[----:B-1----:R-:W4:Y:S04]  /*00e0*/  LDG.E.CONSTANT R6, desc[UR4][R12.64] ;  /* 0x000000040c067981 */ /* 0x002f28000c1e9900 */
[----:B------:R-:W4:Y:S01]  /*00f0*/  LDG.E.CONSTANT R3, desc[UR4][R12.64+0x4] ;  /* 0x000004040c037981 */ /* 0x000f22000c1e9900 */
[----:B--2---:R-:W-:-:S04]  /*0100*/  IMAD.WIDE R4, R0, 0x4, R4 ;  /* 0x0000000400047825 */ /* 0x004fc800078e0204 */
[C---:B---3--:R-:W-:Y:S02]  /*0110*/  IMAD.WIDE R8, R0.reuse, 0x4, R8 ;  /* 0x0000000400087825 */ /* 0x048fe400078e0208 */
[----:B------:R-:W2:Y:S04]  /*0120*/  LDG.E.CONSTANT R4, desc[UR4][R4.64] ;  /* 0x0000000404047981 */ /* 0x000ea8000c1e9900 */
[----:B------:R-:W2:Y:S01]  /*0130*/  LDG.E.CONSTANT R7, desc[UR4][R8.64] ;  /* 0x0000000408077981 */ /* 0x000ea2000c1e9900 */
[----:B----4-:R-:W-:-:S05]  /*0140*/  IMAD.WIDE R10, R0, 0x4, R10 ;  /* 0x00000004000a7825 */ /* 0x010fca00078e020a */
[----:B------:R0:W5:Y:S01]  /*0150*/  LDG.E.CONSTANT R2, desc[UR4][R10.64] ;  /* 0x000000040a027981 */ /* 0x000162000c1e9900 */
[----:B------:R-:W-:Y:S01]  /*0160*/  BSSY.RECONVERGENT B0, `(.L_x_16) ;  /* 0x000002c000007945 */ /* 0x000fe20003800200 */
[----:B------:R-:W-:Y:S02]  /*0170*/  CS2R R14, SRZ ;  /* 0x00000000000e7805 */ /* 0x000fe4000001ff00 */
[----:B------:R-:W-:Y:S01]  /*0180*/  ISETP.GE.AND P0, PT, R6, R3, PT ;  /* 0x000000030600720c */ /* 0x000fe20003f06270 */
[----:B--2---:R-:W-:-:S12]  /*0190*/  IMAD.IADD R7, R4, 0x1, R7 ;  /* 0x0000000104077824 */ /* 0x004fd800078e0207 */
[----:B0-----:R-:W-:Y:S05]  /*01a0*/  @P0 BRA `(.L_x_17) ;  /* 0x00000000009c0947 */ /* 0x001fea0003800000 */
[----:B------:R-:W2:Y:S01]  /*01b0*/  LDG.E.CONSTANT R13, desc[UR4][R10.64+0x4] ;  /* 0x000004040a0d7981 */ /* 0x000ea2000c1e9900 */
[----:B------:R-:W-:Y:S01]  /*01c0*/  BSSY.RECONVERGENT B1, `(.L_x_18) ;  /* 0x0000023000017945 */ /* 0x000fe20003800200 */
[----:B------:R-:W-:Y:S02]  /*01d0*/  IMAD.MOV.U32 R14, RZ, RZ, RZ ;  /* 0x000000ffff0e7224 */ /* 0x000fe400078e00ff */
[----:B------:R-:W-:Y:S02]  /*01e0*/  IMAD.MOV.U32 R15, RZ, RZ, R6 ;  /* 0x000000ffff0f7224 */ /* 0x000fe400078e0006 */
[----:B--2---:R-:W-:-:S07]  /*01f0*/  VIADD R12, R13, 0xffffffff ;  /* 0xffffffff0d0c7836 */ /* 0x004fce0000000000 */
.L_x_22:
[----:B------:R-:W0:Y:S01]  /*0200*/  LDC.64 R8, c[0x0][0x388] ;  /* 0x0000e200ff087b82 */ /* 0x000e220000000a00 */
[----:B-----5:R-:W-:Y:S01]  /*0210*/  ISETP.GE.AND P0, PT, R2, R13, PT ;  /* 0x0000000d0200720c */ /* 0x020fe20003f06270 */
[----:B------:R-:W-:Y:S01]  /*0220*/  BSSY.RECONVERGENT B2, `(.L_x_19) ;  /* 0x000001a000027945 */ /* 0x000fe20003800200 */
[----:B------:R-:W-:Y:S02]  /*0230*/  IMAD.MOV.U32 R17, RZ, RZ, RZ ;  /* 0x000000ffff117224 */ /* 0x000fe400078e00ff */
[C---:B0-----:R-:W-:Y:S01]  /*0240*/  IMAD.WIDE R8, R15.reuse, 0x4, R8 ;  /* 0x000000040f087825 */ /* 0x041fe200078e0208 */
[----:B------:R-:W-:-:S04]  /*0250*/  IADD3 R15, PT, PT, R15, 0x1, RZ ;  /* 0x000000010f0f7810 */ /* 0x000fc80007ffe0ff */
[----:B------:R-:W-:-:S04]  /*0260*/  ISETP.NE.AND P1, PT, R15, R3, PT ;  /* 0x000000030f00720c */ /* 0x000fc80003f25270 */
[----:B------:R-:W-:Y:S09]  /*0270*/  @P0 BRA `(.L_x_20) ;  /* 0x0000000000500947 */ /* 0x000ff20003800000 */
[----:B------:R0:W5:Y:S01]  /*0280*/  LDG.E.CONSTANT R18, desc[UR4][R8.64] ;  /* 0x0000000408127981 */ /* 0x000162000c1e9900 */
[----:B------:R-:W1:Y:S01]  /*0290*/  LDC.64 R4, c[0x0][0x398] ;  /* 0x0000e600ff047b82 */ /* 0x000e620000000a00 */
[----:B------:R-:W-:Y:S02]  /*02a0*/  IMAD.MOV.U32 R16, RZ, RZ, R12 ;  /* 0x000000ffff107224 */ /* 0x000fe400078e000c */
[----:B------:R-:W-:-:S07]  /*02b0*/  IMAD.MOV.U32 R17, RZ, RZ, R2 ;  /* 0x000000ffff117224 */ /* 0x000fce00078e0002 */
.L_x_21:
[----:B------:R-:W-:-:S05]  /*02c0*/  IMAD.MOV.U32 R19, RZ, RZ, R17 ;  /* 0x000000ffff137224 */ /* 0x000fca00078e0011 */
[----:B0-----:R-:W-:-:S04]  /*02d0*/  IADD3 R8, PT, PT, -R19, R16, RZ ;  /* 0x0000001013087210 */ /* 0x001fc80007ffe1ff */
        /* <DEDUP_REMOVED lines=8> */
[C---:B------:R-:W-:Y:S02]  /*0360*/  @!P0 VIADD R19, R21.reuse, 0x1 ;  /* 0x0000000115138836 */ /* 0x040fe40000000000 */
[----:B------:R-:W-:Y:S02]  /*0370*/  @P0 VIADD R16, R21, 0xffffffff ;  /* 0xffffffff15100836 */ /* 0x000fe40000000000 */
[----:B------:R-:W-:-:S03]  /*0380*/  IMAD.MOV.U32 R17, RZ, RZ, R19 ;  /* 0x000000ffff117224 */ /* 0x000fc600078e0013 */
[----:B------:R-:W-:-:S13]  /*0390*/  ISETP.GT.AND P0, PT, R19, R16, PT ;  /* 0x000000101300720c */ /* 0x000fda0003f04270 */
[----:B------:R-:W-:Y:S05]  /*03a0*/  @!P0 BRA `(.L_x_21) ;  /* 0xfffffffc00c48947 */ /* 0x000fea000383ffff */
[----:B------:R-:W-:-:S07]  /*03b0*/  HFMA2 R17, -RZ, RZ, 0, 0 ;  /* 0x00000000ff117431 */ /* 0x000fce00000001ff */
.L_x_20:
[----:B------:R-:W-:Y:S05]  /*03c0*/  BSYNC.RECONVERGENT B2 ;  /* 0x0000000000027941 */ /* 0x000fea0003800200 */
.L_x_19:
[----:B------:R-:W-:Y:S01]  /*03d0*/  IMAD.IADD R14, R17, 0x1, R14 ;  /* 0x00000001110e7824 */ /* 0x000fe200078e020e */
[----:B------:R-:W-:Y:S06]  /*03e0*/  @P1 BRA `(.L_x_22) ;  /* 0xfffffffc00841947 */ /* 0x000fec000383ffff */
[----:B------:R-:W-:Y:S05]  /*03f0*/  BSYNC.RECONVERGENT B1 ;  /* 0x0000000000017941 */ /* 0x000fea0003800200 */
.L_x_18:
[----:B------:R-:W-:-:S06]  /*0400*/  IMAD.SHL.U32 R14, R14, 0x2, RZ ;  /* 0x000000020e0e7824 */ /* 0x000fcc00078e00ff */
[----:B------:R-:W0:Y:S02]  /*0410*/  I2F.F64.U32 R14, R14 ;  /* 0x0000000e000e7312 */ /* 0x000e240000201800 */
.L_x_17:
[----:B------:R-:W-:Y:S05]  /*0420*/  BSYNC.RECONVERGENT B0 ;  /* 0x0000000000007941 */ /* 0x000fea0003800200 */
.L_x_16:
[----:B------:R-:W-:-:S04]  /*0430*/  VIADD R4, R7, 0xffffffff ;  /* 0xffffffff07047836 */ /* 0x000fc80000000000 */
[----:B------:R-:W-:-:S04]  /*0440*/  IMAD R7, R7, R4, RZ ;  /* 0x0000000407077224 */ /* 0x000fc800078e02ff */
[----:B------:R-:W0:Y:S02]  /*0450*/  I2F.F64 R4, R7 ;  /* 0x0000000700047312 */ /* 0x000e240000201c00 */
[----:B0-----:R-:W-:-:S08]  /*0460*/  DADD R4, R4, -R14 ;  /* 0x0000000004047229 */ /* 0x001fd0000000080e */
[----:B------:R-:W-:-:S14]  /*0470*/  DSETP.GTU.AND P0, PT, R4, RZ, PT ;  /* 0x000000ff0400722a */ /* 0x000fdc0003f0c000 */
[----:B------:R-:W0:Y:S02]  /*0480*/  @!P0 LDC.64 R8, c[0x0][0x3b0] ;  /* 0x0000ec00ff088b82 */ /* 0x000e240000000a00 */
[----:B0-----:R-:W-:-:S05]  /*0490*/  @!P0 IMAD.WIDE R8, R0, 0x8, R8 ;  /* 0x0000000800088825 */ /* 0x001fca00078e0208 */
[----:B------:R0:W-:Y:S01]  /*04a0*/  @!P0 STG.E.64 desc[UR4][R8.64], RZ ;  /* 0x000000ff08008986 */ /* 0x0001e2000c101b04 */
[----:B------:R-:W-:Y:S05]  /*04b0*/  @!P0 EXIT ;  /* 0x000000000000894d */ /* 0x000fea0003800000 */
[----:B------:R-:W2:Y:S01]  /*04c0*/  LDG.E.CONSTANT R7, desc[UR4][R10.64+0x4] ;  /* 0x000004040a077981 */ /* 0x000ea2000c1e9900 */
[----:B------:R-:W-:Y:S01]  /*04d0*/  BSSY.RECONVERGENT B0, `(.L_x_23) ;  /* 0x0000065000007945 */ /* 0x000fe20003800200 */
[----:B0-----:R-:W-:Y:S01]  /*04e0*/  IMAD.MOV.U32 R8, RZ, RZ, RZ ;  /* 0x000000ffff087224 */ /* 0x001fe200078e00ff */
[----:B--2--5:R-:W-:-:S13]  /*04f0*/  ISETP.GE.AND P0, PT, R2, R7, PT ;  /* 0x000000070200720c */ /* 0x024fda0003f06270 */
[----:B------:R-:W-:Y:S05]  /*0500*/  @P0 BRA `(.L_x_24) ;  /* 0x0000000400840947 */ /* 0x000fea0003800000 */
[----:B------:R-:W-:Y:S01]  /*0510*/  IADD3 R9, PT, PT, R3, -0x1, RZ ;  /* 0xffffffff03097810 */ /* 0x000fe20007ffe0ff */
[----:B------:R-:W-:Y:S02]  /*0520*/  VIADD R14, R7, 0xffffffff ;  /* 0xffffffff070e7836 */ /* 0x000fe40000000000 */
[----:B------:R-:W-:Y:S02]  /*0530*/  IMAD.MOV.U32 R8, RZ, RZ, RZ ;  /* 0x000000ffff087224 */ /* 0x000fe400078e00ff */
[----:B------:R-:W-:-:S07]  /*0540*/  IMAD.MOV.U32 R16, RZ, RZ, R2 ;  /* 0x000000ffff107224 */ /* 0x000fce00078e0002 */
.L_x_41:
[----:B------:R-:W0:Y:S08]  /*0550*/  LDC.64 R10, c[0x0][0x398] ;  /* 0x0000e600ff0a7b82 */ /* 0x000e300000000a00 */
[----:B------:R-:W1:Y:S01]  /*0560*/  LDC.64 R12, c[0x0][0x390] ;  /* 0x0000e400ff0c7b82 */ /* 0x000e620000000a00 */
[----:B0-----:R-:W-:-:S05]  /*0570*/  IMAD.WIDE R10, R16, 0x4, R10 ;  /* 0x00000004100a7825 */ /* 0x001fca00078e020a */
[----:B------:R-:W1:Y:S02]  /*0580*/  LDG.E.CONSTANT R15, desc[UR4][R10.64] ;  /* 0x000000040a0f7981 */ /* 0x000e64000c1e9900 */
[----:B-1----:R-:W-:-:S05]  /*0590*/  IMAD.WIDE R12, R15, 0x4, R12 ;  /* 0x000000040f0c7825 */ /* 0x002fca00078e020c */
[----:B------:R-:W2:Y:S04]  /*05a0*/  LDG.E.CONSTANT R18, desc[UR4][R12.64] ;  /* 0x000000040c127981 */ /* 0x000ea8000c1e9900 */
[----:B------:R-:W2:Y:S01]  /*05b0*/  LDG.E.CONSTANT R17, desc[UR4][R12.64+0x4] ;  /* 0x000004040c117981 */ /* 0x000ea2000c1e9900 */
[----:B------:R-:W-:Y:S01]  /*05c0*/  VIADD R16, R16, 0x1 ;  /* 0x0000000110107836 */ /* 0x000fe20000000000 */
[----:B------:R-:W-:Y:S04]  /*05d0*/  BSSY.RECONVERGENT B1, `(.L_x_25) ;  /* 0x0000029000017945 */ /* 0x000fe80003800200 */
[----:B------:R-:W-:-:S02]  /*05e0*/  ISETP.NE.AND P0, PT, R16, R7, PT ;  /* 0x000000071000720c */ /* 0x000fc40003f05270 */
[----:B--2---:R-:W-:-:S13]  /*05f0*/  ISETP.GE.AND P1, PT, R18, R17, PT ;  /* 0x000000111200720c */ /* 0x004fda0003f26270 */
[----:B------:R-:W-:Y:S05]  /*0600*/  @P1 BRA `(.L_x_26) ;  /* 0x0000000000941947 */ /* 0x000fea0003800000 */
.L_x_32:
[----:B------:R-:W0:Y:S02]  /*0610*/  LDC.64 R10, c[0x0][0x398] ;  /* 0x0000e600ff0a7b82 */ /* 0x000e240000000a00 */
[----:B0-----:R-:W-:-:S05]  /*0620*/  IMAD.WIDE R10, R18, 0x4, R10 ;  /* 0x00000004120a7825 */ /* 0x001fca00078e020a */
[----:B------:R-:W2:Y:S01]  /*0630*/  LDG.E.CONSTANT R23, desc[UR4][R10.64] ;  /* 0x000000040a177981 */ /* 0x000ea2000c1e9900 */
[----:B------:R-:W-:Y:S01]  /*0640*/  IADD3 R18, PT, PT, R18, 0x1, RZ ;  /* 0x0000000112127810 */ /* 0x000fe20007ffe0ff */
[----:B------:R-:W-:Y:S03]  /*0650*/  BSSY.RECONVERGENT B2, `(.L_x_27) ;  /* 0x000001f000027945 */ /* 0x000fe60003800200 */
[----:B------:R-:W-:Y:S02]  /*0660*/  ISETP.NE.AND P1, PT, R18, R17, PT ;  /* 0x000000111200720c */ /* 0x000fe40003f25270 */
[----:B--2---:R-:W-:-:S13]  /*0670*/  ISETP.NE.AND P2, PT, R23, R0, PT ;  /* 0x000000001700720c */ /* 0x004fda0003f45270 */
[----:B------:R-:W-:Y:S05]  /*0680*/  @!P2 BRA `(.L_x_28) ;  /* 0x00000000006ca947 */ /* 0x000fea0003800000 */
[----:B------:R-:W-:Y:S01]  /*0690*/  ISETP.GE.AND P2, PT, R6, R3, PT ;  /* 0x000000030600720c */ /* 0x000fe20003f46270 */
[----:B------:R-:W-:Y:S01]  /*06a0*/  BSSY.RECONVERGENT B3, `(.L_x_29) ;  /* 0x0000018000037945 */ /* 0x000fe20003800200 */
[----:B------:R-:W-:-:S11]  /*06b0*/  IMAD.MOV.U32 R19, RZ, RZ, RZ ;  /* 0x000000ffff137224 */ /* 0x000fd600078e00ff */
[----:B------:R-:W-:Y:S05]  /*06c0*/  @P2 BRA `(.L_x_30) ;  /* 0x0000000000542947 */ /* 0x000fea0003800000 */
[----:B------:R-:W0:Y:S01]  /*06d0*/  LDC.64 R10, c[0x0][0x388] ;  /* 0x0000e200ff0a7b82 */ /* 0x000e220000000a00 */
[----:B------:R-:W-:Y:S02]  /*06e0*/  IMAD.MOV.U32 R12, RZ, RZ, R9 ;  /* 0x000000ffff0c7224 */ /* 0x000fe400078e0009 */
[----:B------:R-:W-:-:S07]  /*06f0*/  IMAD.MOV.U32 R13, RZ, RZ, R6 ;  /* 0x000000ffff0d7224 */ /* 0x000fce00078e0006 */
.L_x_31:
[----:B------:R-:W-:Y:S01]  /*0700*/  MOV R21, R13 ;  /* 0x0000000d00157202 */ /* 0x000fe20000000f00 */
[----:B------:R-:W-:-:S04]  /*0710*/  IMAD.MOV.U32 R20, RZ, RZ, R12 ;  /* 0x000000ffff147224 */ /* 0x000fc800078e000c */
[----:B------:R-:W-:-:S05]  /*0720*/  IMAD.IADD R12, R20, 0x1, -R21 ;  /* 0x00000001140c7824 */ /* 0x000fca00078e0a15 */
[----:B------:R-:W-:-:S04]  /*0730*/  LEA.HI R12, R12, R12, RZ, 0x1 ;  /* 0x0000000c0c0c7211 */ /* 0x000fc800078f08ff */
[----:B------:R-:W-:-:S05]  /*0740*/  LEA.HI.SX32 R25, R12, R21, 0x1f ;  /* 0x000000150c197211 */ /* 0x000fca00078ffaff */
[----:B0-----:R-:W-:-:S06]  /*0750*/  IMAD.WIDE R12, R25, 0x4, R10 ;  /* 0x00000004190c7825 */ /* 0x001fcc00078e020a */
[----:B------:R-:W2:Y:S01]  /*0760*/  LDG.E.CONSTANT R12, desc[UR4][R12.64] ;  /* 0x000000040c0c7981 */ /* 0x000ea2000c1e9900 */
[----:B------:R-:W-:Y:S01]  /*0770*/  IMAD.MOV.U32 R19, RZ, RZ, 0x1 ;  /* 0x00000001ff137424 */ /* 0x000fe200078e00ff */
[----:B--2---:R-:W-:-:S13]  /*0780*/  ISETP.NE.AND P2, PT, R12, R23, PT ;  /* 0x000000170c00720c */ /* 0x004fda0003f45270 */
[----:B------:R-:W-:Y:S05]  /*0790*/  @!P2 BRA `(.L_x_30) ;  /* 0x000000000020a947 */ /* 0x000fea0003800000 */
[----:B------:R-:W-:-:S13]  /*07a0*/  ISETP.GE.AND P2, PT, R12, R23, PT ;  /* 0x000000170c00720c */ /* 0x000fda0003f46270 */
[C---:B------:R-:W-:Y:S02]  /*07b0*/  @!P2 VIADD R21, R25.reuse, 0x1 ;  /* 0x000000011915a836 */ /* 0x040fe40000000000 */
[----:B------:R-:W-:-:S03]  /*07c0*/  @P2 VIADD R20, R25, 0xffffffff ;  /* 0xffffffff19142836 */ /* 0x000fc60000000000 */
[----:B------:R-:W-:Y:S01]  /*07d0*/  MOV R13, R21 ;  /* 0x00000015000d7202 */ /* 0x000fe20000000f00 */
[----:B------:R-:W-:Y:S01]  /*07e0*/  IMAD.MOV.U32 R12, RZ, RZ, R20 ;  /* 0x000000ffff0c7224 */ /* 0x000fe200078e0014 */
[----:B------:R-:W-:-:S13]  /*07f0*/  ISETP.GT.AND P2, PT, R21, R20, PT ;  /* 0x000000141500720c */ /* 0x000fda0003f44270 */
[----:B------:R-:W-:Y:S05]  /*0800*/  @!P2 BRA `(.L_x_31) ;  /* 0xfffffffc00bca947 */ /* 0x000fea000383ffff */
[----:B------:R-:W-:-:S07]  /*0810*/  IMAD.MOV.U32 R19, RZ, RZ, RZ ;  /* 0x000000ffff137224 */ /* 0x000fce00078e00ff */
.L_x_30:
[----:B------:R-:W-:Y:S05]  /*0820*/  BSYNC.RECONVERGENT B3 ;  /* 0x0000000000037941 */ /* 0x000fea0003800200 */
.L_x_29:
[----:B------:R-:W-:-:S07]  /*0830*/  IMAD.IADD R8, R8, 0x1, R19 ;  /* 0x0000000108087824 */ /* 0x000fce00078e0213 */
.L_x_28:
[----:B------:R-:W-:Y:S05]  /*0840*/  BSYNC.RECONVERGENT B2 ;  /* 0x0000000000027941 */ /* 0x000fea0003800200 */
.L_x_27:
[----:B------:R-:W-:Y:S05]  /*0850*/  @P1 BRA `(.L_x_32) ;  /* 0xfffffffc006c1947 */ /* 0x000fea000383ffff */
.L_x_26:
[----:B------:R-:W-:Y:S05]  /*0860*/  BSYNC.RECONVERGENT B1 ;  /* 0x0000000000017941 */ /* 0x000fea0003800200 */
.L_x_25:
[----:B------:R-:W0:Y:S02]  /*0870*/  LDC.64 R10, c[0x0][0x380] ;  /* 0x0000e000ff0a7b82 */ /* 0x000e240000000a00 */
[----:B0-----:R-:W-:-:S05]  /*0880*/  IMAD.WIDE R10, R15, 0x4, R10 ;  /* 0x000000040f0a7825 */ /* 0x001fca00078e020a */
[----:B------:R-:W2:Y:S04]  /*0890*/  LDG.E.CONSTANT R18, desc[UR4][R10.64] ;  /* 0x000000040a127981 */ /* 0x000ea8000c1e9900 */
[----:B------:R-:W2:Y:S01]  /*08a0*/  LDG.E.CONSTANT R15, desc[UR4][R10.64+0x4] ;  /* 0x000004040a0f7981 */ /* 0x000ea2000c1e9900 */
[----:B------:R-:W-:Y:S01]  /*08b0*/  BSSY.RECONVERGENT B1, `(.L_x_33) ;  /* 0x0000025000017945 */ /* 0x000fe20003800200 */
[----:B--2---:R-:W-:-:S13]  /*08c0*/  ISETP.GE.AND P1, PT, R18, R15, PT ;  /* 0x0000000f1200720c */ /* 0x004fda0003f26270 */
[----:B------:R-:W-:Y:S05]  /*08d0*/  @P1 BRA `(.L_x_34) ;  /* 0x0000000000881947 */ /* 0x000fea0003800000 */
.L_x_40:
[----:B------:R-:W0:Y:S02]  /*08e0*/  LDC.64 R10, c[0x0][0x388] ;  /* 0x0000e200ff0a7b82 */ /* 0x000e240000000a00 */
[----:B0-----:R-:W-:-:S05]  /*08f0*/  IMAD.WIDE R10, R18, 0x4, R10 ;  /* 0x00000004120a7825 */ /* 0x001fca00078e020a */
[----:B------:R-:W2:Y:S01]  /*0900*/  LDG.E.CONSTANT R21, desc[UR4][R10.64] ;  /* 0x000000040a157981 */ /* 0x000ea2000c1e9900 */
[----:B------:R-:W-:Y:S01]  /*0910*/  VIADD R18, R18, 0x1 ;  /* 0x0000000112127836 */ /* 0x000fe20000000000 */
[----:B------:R-:W-:Y:S04]  /*0920*/  BSSY.RECONVERGENT B2, `(.L_x_35) ;  /* 0x000001c000027945 */ /* 0x000fe80003800200 */
[----:B------:R-:W-:Y:S02]  /*0930*/  ISETP.NE.AND P1, PT, R18, R15, PT ;  /* 0x0000000f1200720c */ /* 0x000fe40003f25270 */
[----:B--2---:R-:W-:-:S13]  /*0940*/  ISETP.NE.AND P2, PT, R21, R0, PT ;  /* 0x000000001500720c */ /* 0x004fda0003f45270 */
[----:B------:R-:W-:Y:S05]  /*0950*/  @!P2 BRA `(.L_x_36) ;  /* 0x000000000060a947 */ /* 0x000fea0003800000 */
[----:B------:R-:W0:Y:S01]  /*0960*/  LDC.64 R10, c[0x0][0x398] ;  /* 0x0000e600ff0a7b82 */ /* 0x000e220000000a00 */
[----:B------:R-:W-:Y:S01]  /*0970*/  BSSY.RECONVERGENT B3, `(.L_x_37) ;  /* 0x0000015000037945 */ /* 0x000fe20003800200 */
[----:B------:R-:W-:Y:S01]  /*0980*/  MOV R12, R14 ;  /* 0x0000000e000c7202 */ /* 0x000fe20000000f00 */
[----:B------:R-:W-:-:S07]  /*0990*/  IMAD.MOV.U32 R13, RZ, RZ, R2 ;  /* 0x000000ffff0d7224 */ /* 0x000fce00078e0002 */
.L_x_39:
[----:B------:R-:W-:Y:S02]  /*09a0*/  IMAD.MOV.U32 R20, RZ, RZ, R12 ;  /* 0x000000ffff147224 */ /* 0x000fe400078e000c */
[----:B------:R-:W-:-:S04]  /*09b0*/  IMAD.MOV.U32 R19, RZ, RZ, R13 ;  /* 0x000000ffff137224 */ /* 0x000fc800078e000d */
[----:B------:R-:W-:-:S05]  /*09c0*/  IMAD.IADD R12, R20, 0x1, -R19 ;  /* 0x00000001140c7824 */ /* 0x000fca00078e0a13 */
[----:B------:R-:W-:-:S04]  /*09d0*/  LEA.HI R12, R12, R12, RZ, 0x1 ;  /* 0x0000000c0c0c7211 */ /* 0x000fc800078f08ff */
[----:B------:R-:W-:-:S05]  /*09e0*/  LEA.HI.SX32 R23, R12, R19, 0x1f ;  /* 0x000000130c177211 */ /* 0x000fca00078ffaff */
[----:B0-----:R-:W-:-:S06]  /*09f0*/  IMAD.WIDE R12, R23, 0x4, R10 ;  /* 0x00000004170c7825 */ /* 0x001fcc00078e020a */
[----:B------:R-:W2:Y:S01]  /*0a00*/  LDG.E.CONSTANT R12, desc[UR4][R12.64] ;  /* 0x000000040c0c7981 */ /* 0x000ea2000c1e9900 */
[----:B------:R-:W-:Y:S01]  /*0a10*/  HFMA2 R17, -RZ, RZ, 0, 5.9604644775390625e-08 ;  /* 0x00000001ff117431 */ /* 0x000fe200000001ff */
[----:B--2---:R-:W-:-:S13]  /*0a20*/  ISETP.NE.AND P2, PT, R12, R21, PT ;  /* 0x000000150c00720c */ /* 0x004fda0003f45270 */
[----:B------:R-:W-:Y:S05]  /*0a30*/  @!P2 BRA `(.L_x_38) ;  /* 0x000000000020a947 */ /* 0x000fea0003800000 */
[----:B------:R-:W-:-:S13]  /*0a40*/  ISETP.GE.AND P2, PT, R12, R21, PT ;  /* 0x000000150c00720c */ /* 0x000fda0003f46270 */
[C---:B------:R-:W-:Y:S02]  /*0a50*/  @!P2 VIADD R19, R23.reuse, 0x1 ;  /* 0x000000011713a836 */ /* 0x040fe40000000000 */
[----:B------:R-:W-:Y:S02]  /*0a60*/  @P2 VIADD R20, R23, 0xffffffff ;  /* 0xffffffff17142836 */ /* 0x000fe40000000000 */
[----:B------:R-:W-:Y:S02]  /*0a70*/  IMAD.MOV.U32 R13, RZ, RZ, R19 ;  /* 0x000000ffff0d7224 */ /* 0x000fe400078e0013 */
[----:B------:R-:W-:Y:S01]  /*0a80*/  IMAD.MOV.U32 R12, RZ, RZ, R20 ;  /* 0x000000ffff0c7224 */ /* 0x000fe200078e0014 */
[----:B------:R-:W-:-:S13]  /*0a90*/  ISETP.GT.AND P2, PT, R19, R20, PT ;  /* 0x000000141300720c */ /* 0x000fda0003f44270 */
[----:B------:R-:W-:Y:S05]  /*0aa0*/  @!P2 BRA `(.L_x_39) ;  /* 0xfffffffc00bca947 */ /* 0x000fea000383ffff */
[----:B------:R-:W-:-:S07]  /*0ab0*/  MOV R17, RZ ;  /* 0x000000ff00117202 */ /* 0x000fce0000000f00 */
.L_x_38:
[----:B------:R-:W-:Y:S05]  /*0ac0*/  BSYNC.RECONVERGENT B3 ;  /* 0x0000000000037941 */ /* 0x000fea0003800200 */
.L_x_37:
[----:B------:R-:W-:-:S07]  /*0ad0*/  IMAD.IADD R8, R8, 0x1, R17 ;  /* 0x0000000108087824 */ /* 0x000fce00078e0211 */
.L_x_36:
[----:B------:R-:W-:Y:S05]  /*0ae0*/  BSYNC.RECONVERGENT B2 ;  /* 0x0000000000027941 */ /* 0x000fea0003800200 */
.L_x_35:
[----:B------:R-:W-:Y:S05]  /*0af0*/  @P1 BRA `(.L_x_40) ;  /* 0xfffffffc00781947 */ /* 0x000fea000383ffff */
.L_x_34:
[----:B------:R-:W-:Y:S05]  /*0b00*/  BSYNC.RECONVERGENT B1 ;  /* 0x0000000000017941 */ /* 0x000fea0003800200 */
.L_x_33:
[----:B------:R-:W-:Y:S05]  /*0b10*/  @P0 BRA `(.L_x_41) ;  /* 0xfffffff8008c0947 */ /* 0x000fea000383ffff */
.L_x_24:
[----:B------:R-:W-:Y:S05]  /*0b20*/  BSYNC.RECONVERGENT B0 ;  /* 0x0000000000007941 */ /* 0x000fea0003800200 */
.L_x_23:
[----:B------:R-:W-:Y:S01]  /*0b30*/  ISETP.GE.AND P0, PT, R6, R3, PT ;  /* 0x000000030600720c */ /* 0x000fe20003f06270 */
[----:B------:R-:W-:-:S12]  /*0b40*/  BSSY.RECONVERGENT B0, `(.L_x_42) ;  /* 0x0000062000007945 */ /* 0x000fd80003800200 */
[----:B------:R-:W-:Y:S05]  /*0b50*/  @P0 BRA `(.L_x_43) ;  /* 0x0000000400800947 */ /* 0x000fea0003800000 */
[----:B------:R-:W-:Y:S02]  /*0b60*/  VIADD R9, R3, 0xffffffff ;  /* 0xffffffff03097836 */ /* 0x000fe40000000000 */
[----:B------:R-:W-:Y:S02]  /*0b70*/  VIADD R14, R7, 0xffffffff ;  /* 0xffffffff070e7836 */ /* 0x000fe40000000000 */
[----:B------:R-:W-:-:S07]  /*0b80*/  IMAD.MOV.U32 R16, RZ, RZ, R6 ;  /* 0x000000ffff107224 */ /* 0x000fce00078e0006 */
.L_x_60:
[----:B------:R-:W0:Y:S08]  /*0b90*/  LDC.64 R10, c[0x0][0x388] ;  /* 0x0000e200ff0a7b82 */ /* 0x000e300000000a00 */
[----:B------:R-:W1:Y:S01]  /*0ba0*/  LDC.64 R12, c[0x0][0x390] ;  /* 0x0000e400ff0c7b82 */ /* 0x000e620000000a00 */
[----:B0-----:R-:W-:-:S05]  /*0bb0*/  IMAD.WIDE R10, R16, 0x4, R10 ;  /* 0x00000004100a7825 */ /* 0x001fca00078e020a */
[----:B------:R-:W1:Y:S02]  /*0bc0*/  LDG.E.CONSTANT R15, desc[UR4][R10.64] ;  /* 0x000000040a0f7981 */ /* 0x000e64000c1e9900 */
[----:B-1----:R-:W-:-:S05]  /*0bd0*/  IMAD.WIDE R12, R15, 0x4, R12 ;  /* 0x000000040f0c7825 */ /* 0x002fca00078e020c */
[----:B------:R-:W2:Y:S04]  /*0be0*/  LDG.E.CONSTANT R18, desc[UR4][R12.64] ;  /* 0x000000040c127981 */ /* 0x000ea8000c1e9900 */
[----:B------:R-:W2:Y:S01]  /*0bf0*/  LDG.E.CONSTANT R17, desc[UR4][R12.64+0x4] ;  /* 0x000004040c117981 */ /* 0x000ea2000c1e9900 */
[----:B------:R-:W-:Y:S01]  /*0c00*/  IADD3 R16, PT, PT, R16, 0x1, RZ ;  /* 0x0000000110107810 */ /* 0x000fe20007ffe0ff */
[----:B------:R-:W-:Y:S03]  /*0c10*/  BSSY.RECONVERGENT B1, `(.L_x_44) ;  /* 0x0000026000017945 */ /* 0x000fe60003800200 */
[----:B------:R-:W-:Y:S02]  /*0c20*/  ISETP.NE.AND P0, PT, R16, R3, PT ;  /* 0x000000031000720c */ /* 0x000fe40003f05270 */
[----:B--2---:R-:W-:-:S13]  /*0c30*/  ISETP.GE.AND P1, PT, R18, R17, PT ;  /* 0x000000111200720c */ /* 0x004fda0003f26270 */
[----:B------:R-:W-:Y:S05]  /*0c40*/  @P1 BRA `(.L_x_45) ;  /* 0x0000000000881947 */ /* 0x000fea0003800000 */
.L_x_51:
        /* <DEDUP_REMOVED lines=10> */
[----:B------:R-:W-:Y:S02]  /*0cf0*/  IMAD.MOV.U32 R12, RZ, RZ, R9 ;  /* 0x000000ffff0c7224 */ /* 0x000fe400078e0009 */
[----:B------:R-:W-:-:S07]  /*0d00*/  IMAD.MOV.U32 R13, RZ, RZ, R6 ;  /* 0x000000ffff0d7224 */ /* 0x000fce00078e0006 */
.L_x_50:
        /* <DEDUP_REMOVED lines=18> */
.L_x_49:
[----:B------:R-:W-:Y:S05]  /*0e30*/  BSYNC.RECONVERGENT B3 ;  /* 0x0000000000037941 */ /* 0x000fea0003800200 */
.L_x_48:
[----:B------:R-:W-:-:S07]  /*0e40*/  IMAD.IADD R8, R8, 0x1, R19 ;  /* 0x0000000108087824 */ /* 0x000fce00078e0213 */
.L_x_47:
[----:B------:R-:W-:Y:S05]  /*0e50*/  BSYNC.RECONVERGENT B2 ;  /* 0x0000000000027941 */ /* 0x000fea0003800200 */
.L_x_46:
[----:B------:R-:W-:Y:S05]  /*0e60*/  @P1 BRA `(.L_x_51) ;  /* 0xfffffffc00781947 */ /* 0x000fea000383ffff */
.L_x_45:
[----:B------:R-:W-:Y:S05]  /*0e70*/  BSYNC.RECONVERGENT B1 ;  /* 0x0000000000017941 */ /* 0x000fea0003800200 */
.L_x_44:
[----:B------:R-:W0:Y:S02]  /*0e80*/  LDC.64 R10, c[0x0][0x380] ;  /* 0x0000e000ff0a7b82 */ /* 0x000e240000000a00 */
[----:B0-----:R-:W-:-:S05]  /*0e90*/  IMAD.WIDE R10, R15, 0x4, R10 ;  /* 0x000000040f0a7825 */ /* 0x001fca00078e020a */
[----:B------:R-:W2:Y:S04]  /*0ea0*/  LDG.E.CONSTANT R18, desc[UR4][R10.64] ;  /* 0x000000040a127981 */ /* 0x000ea8000c1e9900 */
[----:B------:R-:W2:Y:S01]  /*0eb0*/  LDG.E.CONSTANT R15, desc[UR4][R10.64+0x4] ;  /* 0x000004040a0f7981 */ /* 0x000ea2000c1e9900 */
[----:B------:R-:W-:Y:S01]  /*0ec0*/  BSSY.RECONVERGENT B1, `(.L_x_52) ;  /* 0x0000028000017945 */ /* 0x000fe20003800200 */
[----:B--2---:R-:W-:-:S13]  /*0ed0*/  ISETP.GE.AND P1, PT, R18, R15, PT ;  /* 0x0000000f1200720c */ /* 0x004fda0003f26270 */
[----:B------:R-:W-:Y:S05]  /*0ee0*/  @P1 BRA `(.L_x_53) ;  /* 0x0000000000941947 */ /* 0x000fea0003800000 */
.L_x_59:
        /* <DEDUP_REMOVED lines=8> */
[----:B------:R-:W-:Y:S01]  /*0f70*/  ISETP.GE.AND P2, PT, R2, R7, PT ;  /* 0x000000070200720c */ /* 0x000fe20003f46270 */
[----:B------:R-:W-:Y:S01]  /*0f80*/  BSSY.RECONVERGENT B3, `(.L_x_56) ;  /* 0x0000018000037945 */ /* 0x000fe20003800200 */
[----:B------:R-:W-:-:S11]  /*0f90*/  HFMA2 R17, -RZ, RZ, 0, 0 ;  /* 0x00000000ff117431 */ /* 0x000fd600000001ff */
[----:B------:R-:W-:Y:S05]  /*0fa0*/  @P2 BRA `(.L_x_57) ;  /* 0x0000000000542947 */ /* 0x000fea0003800000 */
[----:B------:R-:W0:Y:S01]  /*0fb0*/  LDC.64 R10, c[0x0][0x398] ;  /* 0x0000e600ff0a7b82 */ /* 0x000e220000000a00 */
[----:B------:R-:W-:Y:S02]  /*0fc0*/  IMAD.MOV.U32 R12, RZ, RZ, R14 ;  /* 0x000000ffff0c7224 */ /* 0x000fe400078e000e */
[----:B------:R-:W-:-:S07]  /*0fd0*/  IMAD.MOV.U32 R13, RZ, RZ, R2 ;  /* 0x000000ffff0d7224 */ /* 0x000fce00078e0002 */
.L_x_58:
[----:B------:R-:W-:Y:S02]  /*0fe0*/  IMAD.MOV.U32 R20, RZ, RZ, R12 ;  /* 0x000000ffff147224 */ /* 0x000fe400078e000c */
[----:B------:R-:W-:-:S05]  /*0ff0*/  IMAD.MOV.U32 R19, RZ, RZ, R13 ;  /* 0x000000ffff137224 */ /* 0x000fca00078e000d */
[----:B------:R-:W-:-:S04]  /*1000*/  IADD3 R12, PT, PT, -R19, R20, RZ ;  /* 0x00000014130c7210 */ /* 0x000fc80007ffe1ff */
        /* <DEDUP_REMOVED lines=9> */
[----:B------:R-:W-:Y:S02]  /*10a0*/  @P2 VIADD R20, R23, 0xffffffff ;  /* 0xffffffff17142836 */ /* 0x000fe40000000000 */
[----:B------:R-:W-:-:S03]  /*10b0*/  IMAD.MOV.U32 R13, RZ, RZ, R19 ;  /* 0x000000ffff0d7224 */ /* 0x000fc600078e0013 */
[-C--:B------:R-:W-:Y:S02]  /*10c0*/  ISETP.GT.AND P2, PT, R19, R20.reuse, PT ;  /* 0x000000141300720c */ /* 0x080fe40003f44270 */
[----:B------:R-:W-:-:S11]  /*10d0*/  MOV R12, R20 ;  /* 0x00000014000c7202 */ /* 0x000fd60000000f00 */
[----:B------:R-:W-:Y:S05]  /*10e0*/  @!P2 BRA `(.L_x_58) ;  /* 0xfffffffc00bca947 */ /* 0x000fea000383ffff */
[----:B------:R-:W-:-:S07]  /*10f0*/  IMAD.MOV.U32 R17, RZ, RZ, RZ ;  /* 0x000000ffff117224 */ /* 0x000fce00078e00ff */
.L_x_57:
[----:B------:R-:W-:Y:S05]  /*1100*/  BSYNC.RECONVERGENT B3 ;  /* 0x0000000000037941 */ /* 0x000fea0003800200 */
.L_x_56:
[----:B------:R-:W-:-:S07]  /*1110*/  IMAD.IADD R8, R8, 0x1, R17 ;  /* 0x0000000108087824 */ /* 0x000fce00078e0211 */
.L_x_55:
[----:B------:R-:W-:Y:S05]  /*1120*/  BSYNC.RECONVERGENT B2 ;  /* 0x0000000000027941 */ /* 0x000fea0003800200 */
.L_x_54:
[----:B------:R-:W-:Y:S05]  /*1130*/  @P1 BRA `(.L_x_59) ;  /* 0xfffffffc006c1947 */ /* 0x000fea000383ffff */
.L_x_53:
[----:B------:R-:W-:Y:S05]  /*1140*/  BSYNC.RECONVERGENT B1 ;  /* 0x0000000000017941 */ /* 0x000fea0003800200 */
.L_x_52:
[----:B------:R-:W-:Y:S05]  /*1150*/  @P0 BRA `(.L_x_60) ;  /* 0xfffffff8008c0947 */ /* 0x000fea000383ffff */
.L_x_43:
[----:B------:R-:W-:Y:S05]  /*1160*/  BSYNC.RECONVERGENT B0 ;  /* 0x0000000000007941 */ /* 0x000fea0003800200 */
.L_x_42:
[----:B------:R-:W0:Y:S01]  /*1170*/  MUFU.RCP64H R3, R5 ;  /* 0x0000000500037308 */ /* 0x000e220000001800 */
[----:B------:R-:W-:Y:S01]  /*1180*/  IMAD.MOV.U32 R2, RZ, RZ, 0x1 ;  /* 0x00000001ff027424 */ /* 0x000fe200078e00ff */
[----:B------:R-:W-:Y:S05]  /*1190*/  BSSY.RECONVERGENT B0, `(.L_x_61) ;  /* 0x0000012000007945 */ /* 0x000fea0003800200 */
[----:B0-----:R-:W-:-:S08]  /*11a0*/  DFMA R6, -R4, R2, 1 ;  /* 0x3ff000000406742b */ /* 0x001fd00000000102 */
[----:B------:R-:W-:Y:S02]  /*11b0*/  DFMA R10, R6, R6, R6 ;  /* 0x00000006060a722b */ /* 0x000fe40000000006 */
[----:B------:R-:W0:Y:S06]  /*11c0*/  I2F.F64 R6, R8 ;  /* 0x0000000800067312 */ /* 0x000e2c0000201c00 */
[----:B------:R-:W-:-:S08]  /*11d0*/  DFMA R10, R2, R10, R2 ;  /* 0x0000000a020a722b */ /* 0x000fd00000000002 */
[----:B------:R-:W-:Y:S02]  /*11e0*/  DFMA R2, -R4, R10, 1 ;  /* 0x3ff000000402742b */ /* 0x000fe4000000010a */
[----:B0-----:R-:W-:-:S06]  /*11f0*/  DMUL R6, R6, 0.5 ;  /* 0x3fe0000006067828 */ /* 0x001fcc0000000000 */
[----:B------:R-:W-:Y:S02]  /*1200*/  DFMA R2, R10, R2, R10 ;  /* 0x000000020a02722b */ /* 0x000fe4000000000a */
[----:B------:R-:W-:Y:S02]  /*1210*/  DSETP.NEU.AND P1, PT, R6, RZ, PT ;  /* 0x000000ff0600722a */ /* 0x000fe40003f2d000 */
[----:B------:R-:W-:-:S04]  /*1220*/  FSETP.GEU.AND P2, PT, |R7|, 6.5827683646048100446e-37, PT ;  /* 0x036000000700780b */ /* 0x000fc80003f4e200 */
[----:B------:R-:W-:-:S08]  /*1230*/  DMUL R10, R6, R2 ;  /* 0x00000002060a7228 */ /* 0x000fd00000000000 */
[----:B------:R-:W-:-:S08]  /*1240*/  DFMA R12, -R4, R10, R6 ;  /* 0x0000000a040c722b */ /* 0x000fd00000000106 */
[----:B------:R-:W-:-:S10]  /*1250*/  DFMA R2, R2, R12, R10 ;  /* 0x0000000c0202722b */ /* 0x000fd4000000000a */
[----:B------:R-:W-:-:S05]  /*1260*/  FFMA R9, RZ, R5, R3 ;  /* 0x00000005ff097223 */ /* 0x000fca0000000003 */
[----:B------:R-:W-:-:S13]  /*1270*/  FSETP.GT.AND P0, PT, |R9|, 1.469367938527859385e-39, PT ;  /* 0x001000000900780b */ /* 0x000fda0003f04200 */
[----:B------:R-:W-:Y:S05]  /*1280*/  @P0 BRA P2, `(.L_x_62) ;  /* 0x0000000000080947 */ /* 0x000fea0001000000 */
[----:B------:R-:W-:-:S07]  /*1290*/  MOV R10, 0x12b0 ;  /* 0x000012b0000a7802 */ /* 0x000fce0000000f00 */
[----:B------:R-:W-:Y:S05]  /*12a0*/  CALL.REL.NOINC `($__internal_1_$__cuda_sm20_div_rn_f64_full) ;  /* 0x00000000001c7944 */ /* 0x000fea0003c00000 */
.L_x_62:
[----:B------:R-:W-:Y:S05]  /*12b0*/  BSYNC.RECONVERGENT B0 ;  /* 0x0000000000007941 */ /* 0x000fea0003800200 */
.L_x_61:
[----:B------:R-:W0:Y:S01]  /*12c0*/  LDC.64 R4, c[0x0][0x3b0] ;  /* 0x0000ec00ff047b82 */ /* 0x000e220000000a00 */
[----:B------:R-:W-:Y:S02]  /*12d0*/  FSEL R2, R2, RZ, P1 ;  /* 0x000000ff02027208 */ /* 0x000fe40000800000 */
[----:B------:R-:W-:Y:S01]  /*12e0*/  FSEL R3, R3, RZ, P1 ;  /* 0x000000ff03037208 */ /* 0x000fe20000800000 */
[----:B0-----:R-:W-:-:S05]  /*12f0*/  IMAD.WIDE R4, R0, 0x8, R4 ;  /* 0x0000000800047825 */ /* 0x001fca00078e0204 */
[----:B------:R-:W-:Y:S01]  /*1300*/  STG.E.64 desc[UR4][R4.64], R2 ;  /* 0x0000000204007986 */ /* 0x000fe2000c101b04 */
[----:B------:R-:W-:Y:S05]  /*1310*/  EXIT ;  /* 0x000000000000794d */ /* 0x000fea0003800000 */
        .weak           $__internal_1_$__cuda_sm20_div_rn_f64_full
        .type           $__internal_1_$__cuda_sm20_div_rn_f64_full,@function
        .size           $__internal_1_$__cuda_sm20_div_rn_f64_full,(.L_x_70 - $__internal_1_$__cuda_sm20_div_rn_f64_full)
$__internal_1_$__cuda_sm20_div_rn_f64_full:
[C---:B------:R-:W-:Y:S01]  /*1320*/  FSETP.GEU.AND P0, PT, |R5|.reuse, 1.469367938527859385e-39, PT ;  /* 0x001000000500780b */ /* 0x040fe20003f0e200 */
[----:B------:R-:W-:Y:S01]  /*1330*/  BSSY.RECONVERGENT B1, `(.L_x_63) ;  /* 0x0000057000017945 */ /* 0x000fe20003800200 */
[----:B------:R-:W-:Y:S02]  /*1340*/  LOP3.LUT R2, R5, 0x800fffff, RZ, 0xc0, !PT ;  /* 0x800fffff05027812 */ /* 0x000fe400078ec0ff */
[C---:B------:R-:W-:Y:S02]  /*1350*/  FSETP.GEU.AND P3, PT, |R7|.reuse, 1.469367938527859385e-39, PT ;  /* 0x001000000700780b */ /* 0x040fe40003f6e200 */
[----:B------:R-:W-:Y:S01]  /*1360*/  LOP3.LUT R3, R2, 0x3ff00000, RZ, 0xfc, !PT ;  /* 0x3ff0000002037812 */ /* 0x000fe200078efcff */
[----:B------:R-:W-:Y:S01]  /*1370*/  IMAD.MOV.U32 R2, RZ, RZ, R4 ;  /* 0x000000ffff027224 */ /* 0x000fe200078e0004 */
[----:B------:R-:W-:Y:S02]  /*1380*/  MOV R16, 0x1 ;  /* 0x0000000100107802 */ /* 0x000fe40000000f00 */
[----:B------:R-:W-:-:S02]  /*1390*/  LOP3.LUT R11, R7, 0x7ff00000, RZ, 0xc0, !PT ;  /* 0x7ff00000070b7812 */ /* 0x000fc400078ec0ff */
[----:B------:R-:W-:Y:S01]  /*13a0*/  LOP3.LUT R14, R5, 0x7ff00000, RZ, 0xc0, !PT ;  /* 0x7ff00000050e7812 */ /* 0x000fe200078ec0ff */
[----:B------:R-:W-:-:S03]  /*13b0*/  @!P0 DMUL R2, R4, 8.98846567431157953865e+307 ;  /* 0x7fe0000004028828 */ /* 0x000fc60000000000 */
[----:B------:R-:W-:Y:S01]  /*13c0*/  ISETP.GE.U32.AND P2, PT, R11, R14, PT ;  /* 0x0000000e0b00720c */ /* 0x000fe20003f46070 */
[----:B------:R-:W-:Y:S01]  /*13d0*/  @!P3 IMAD.MOV.U32 R18, RZ, RZ, RZ ;  /* 0x000000ffff12b224 */ /* 0x000fe200078e00ff */
[----:B------:R-:W-:Y:S01]  /*13e0*/  @!P3 LOP3.LUT R12, R5, 0x7ff00000, RZ, 0xc0, !PT ;  /* 0x7ff00000050cb812 */ /* 0x000fe200078ec0ff */
[----:B------:R-:W0:Y:S03]  /*13f0*/  MUFU.RCP64H R17, R3 ;  /* 0x0000000300117308 */ /* 0x000e260000001800 */
[----:B------:R-:W-:Y:S01]  /*1400*/  @!P3 ISETP.GE.U32.AND P4, PT, R11, R12, PT ;  /* 0x0000000c0b00b20c */ /* 0x000fe20003f86070 */
[----:B------:R-:W-:-:S05]  /*1410*/  IMAD.MOV.U32 R12, RZ, RZ, 0x1ca00000 ;  /* 0x1ca00000ff0c7424 */ /* 0x000fca00078e00ff */
[----:B------:R-:W-:-:S04]  /*1420*/  @!P3 SEL R13, R12, 0x63400000, !P4 ;  /* 0x634000000c0db807 */ /* 0x000fc80006000000 */
[----:B------:R-:W-:Y:S01]  /*1430*/  @!P3 LOP3.LUT R13, R13, 0x80000000, R7, 0xf8, !PT ;  /* 0x800000000d0db812 */ /* 0x000fe200078ef807 */
[----:B0-----:R-:W-:-:S03]  /*1440*/  DFMA R8, R16, -R2, 1 ;  /* 0x3ff000001008742b */ /* 0x001fc60000000802 */
[----:B------:R-:W-:-:S05]  /*1450*/  @!P3 LOP3.LUT R19, R13, 0x100000, RZ, 0xfc, !PT ;  /* 0x001000000d13b812 */ /* 0x000fca00078efcff */
[----:B------:R-:W-:-:S08]  /*1460*/  DFMA R8, R8, R8, R8 ;  /* 0x000000080808722b */ /* 0x000fd00000000008 */
[----:B------:R-:W-:Y:S01]  /*1470*/  DFMA R16, R16, R8, R16 ;  /* 0x000000081010722b */ /* 0x000fe20000000010 */
[----:B------:R-:W-:Y:S01]  /*1480*/  SEL R9, R12, 0x63400000, !P2 ;  /* 0x634000000c097807 */ /* 0x000fe20005000000 */
[----:B------:R-:W-:-:S03]  /*1490*/  IMAD.MOV.U32 R8, RZ, RZ, R6 ;  /* 0x000000ffff087224 */ /* 0x000fc600078e0006 */
[----:B------:R-:W-:-:S03]  /*14a0*/  LOP3.LUT R9, R9, 0x800fffff, R7, 0xf8, !PT ;  /* 0x800fffff09097812 */ /* 0x000fc600078ef807 */
[----:B------:R-:W-:-:S03]  /*14b0*/  DFMA R20, R16, -R2, 1 ;  /* 0x3ff000001014742b */ /* 0x000fc60000000802 */
[----:B------:R-:W-:-:S05]  /*14c0*/  @!P3 DFMA R8, R8, 2, -R18 ;  /* 0x400000000808b82b */ /* 0x000fca0000000812 */
[----:B------:R-:W-:Y:S01]  /*14d0*/  DFMA R16, R16, R20, R16 ;  /* 0x000000141010722b */ /* 0x000fe20000000010 */
[----:B------:R-:W-:Y:S01]  /*14e0*/  IMAD.MOV.U32 R21, RZ, RZ, R11 ;  /* 0x000000ffff157224 */ /* 0x000fe200078e000b */
[----:B------:R-:W-:Y:S02]  /*14f0*/  MOV R20, R14 ;  /* 0x0000000e00147202 */ /* 0x000fe40000000f00 */
[----:B------:R-:W-:Y:S02]  /*1500*/  @!P0 LOP3.LUT R20, R3, 0x7ff00000, RZ, 0xc0, !PT ;  /* 0x7ff0000003148812 */ /* 0x000fe400078ec0ff */
[----:B------:R-:W-:Y:S02]  /*1510*/  @!P3 LOP3.LUT R21, R9, 0x7ff00000, RZ, 0xc0, !PT ;  /* 0x7ff000000915b812 */ /* 0x000fe400078ec0ff */
[----:B------:R-:W-:Y:S01]  /*1520*/  DMUL R18, R16, R8 ;  /* 0x0000000810127228 */ /* 0x000fe20000000000 */
[----:B------:R-:W-:Y:S02]  /*1530*/  VIADD R22, R20, 0xffffffff ;  /* 0xffffffff14167836 */ /* 0x000fe40000000000 */
[----:B------:R-:W-:-:S05]  /*1540*/  VIADD R13, R21, 0xffffffff ;  /* 0xffffffff150d7836 */ /* 0x000fca0000000000 */
        /* <DEDUP_REMOVED lines=11> */
[----:B------:R-:W-:-:S03]  /*1600*/  IMAD.MOV.U32 R6, RZ, RZ, RZ ;  /* 0x000000ffff067224 */ /* 0x000fc600078e00ff */
[----:B------:R-:W-:-:S06]  /*1610*/  IADD3 R7, PT, PT, R11, 0x7fe00000, RZ ;  /* 0x7fe000000b077810 */ /* 0x000fcc0007ffe0ff */
        /* <DEDUP_REMOVED lines=10> */
[----:B------:R-:W-:Y:S01]  /*16c0*/  MOV R2, RZ ;  /* 0x000000ff00027202 */ /* 0x000fe20000000f00 */
[----:B------:R-:W-:-:S05]  /*16d0*/  DMUL.RP R6, R14, R6 ;  /* 0x000000060e067228 */ /* 0x000fca0000008000 */
[----:B------:R-:W-:-:S05]  /*16e0*/  DFMA R2, R12, -R2, R14 ;  /* 0x800000020c02722b */ /* 0x000fca000000000e */
[----:B------:R-:W-:Y:S02]  /*16f0*/  LOP3.LUT R5, R7, R5, RZ, 0x3c, !PT ;  /* 0x0000000507057212 */ /* 0x000fe400078e3cff */
[----:B------:R-:W-:-:S04]  /*1700*/  IADD3 R2, PT, PT, -R11, -0x43300000, RZ ;  /* 0xbcd000000b027810 */ /* 0x000fc80007ffe1ff */
[----:B------:R-:W-:-:S04]  /*1710*/  FSETP.NEU.AND P0, PT, |R3|, R2, PT ;  /* 0x000000020300720b */ /* 0x000fc80003f0d200 */
[----:B------:R-:W-:Y:S02]  /*1720*/  FSEL R12, R6, R12, !P0 ;  /* 0x0000000c060c7208 */ /* 0x000fe40004000000 */
[----:B------:R-:W-:Y:S01]  /*1730*/  FSEL R13, R5, R13, !P0 ;  /* 0x0000000d050d7208 */ /* 0x000fe20004000000 */
[----:B------:R-:W-:Y:S06]  /*1740*/  BRA `(.L_x_65) ;  /* 0x0000000000547947 */ /* 0x000fec0003800000 */
.L_x_64:
[----:B------:R-:W-:-:S14]  /*1750*/  DSETP.NAN.AND P0, PT, R6, R6, PT ;  /* 0x000000060600722a */ /* 0x000fdc0003f08000 */
[----:B------:R-:W-:Y:S05]  /*1760*/  @P0 BRA `(.L_x_66) ;  /* 0x0000000000440947 */ /* 0x000fea0003800000 */
[----:B------:R-:W-:-:S14]  /*1770*/  DSETP.NAN.AND P0, PT, R4, R4, PT ;  /* 0x000000040400722a */ /* 0x000fdc0003f08000 */
[----:B------:R-:W-:Y:S05]  /*1780*/  @P0 BRA `(.L_x_67) ;  /* 0x0000000000300947 */ /* 0x000fea0003800000 */
[----:B------:R-:W-:Y:S01]  /*1790*/  ISETP.NE.AND P0, PT, R21, R20, PT ;  /* 0x000000141500720c */ /* 0x000fe20003f05270 */
[----:B------:R-:W-:Y:S02]  /*17a0*/  IMAD.MOV.U32 R12, RZ, RZ, 0x0 ;  /* 0x00000000ff0c7424 */ /* 0x000fe400078e00ff */
[----:B------:R-:W-:-:S10]  /*17b0*/  IMAD.MOV.U32 R13, RZ, RZ, -0x80000 ;  /* 0xfff80000ff0d7424 */ /* 0x000fd400078e00ff */
[----:B------:R-:W-:Y:S05]  /*17c0*/  @!P0 BRA `(.L_x_65) ;  /* 0x0000000000348947 */ /* 0x000fea0003800000 */
[----:B------:R-:W-:Y:S02]  /*17d0*/  ISETP.NE.AND P0, PT, R21, 0x7ff00000, PT ;  /* 0x7ff000001500780c */ /* 0x000fe40003f05270 */
[----:B------:R-:W-:Y:S02]  /*17e0*/  LOP3.LUT R13, R7, 0x80000000, R5, 0x48, !PT ;  /* 0x80000000070d7812 */ /* 0x000fe400078e4805 */
[----:B------:R-:W-:-:S13]  /*17f0*/  ISETP.EQ.OR P0, PT, R20, RZ, !P0 ;  /* 0x000000ff1400720c */ /* 0x000fda0004702670 */
[----:B------:R-:W-:Y:S01]  /*1800*/  @P0 LOP3.LUT R2, R13, 0x7ff00000, RZ, 0xfc, !PT ;  /* 0x7ff000000d020812 */ /* 0x000fe200078efcff */
[----:B------:R-:W-:Y:S01]  /*1810*/  @!P0 IMAD.MOV.U32 R12, RZ, RZ, RZ ;  /* 0x000000ffff0c8224 */ /* 0x000fe200078e00ff */
[----:B------:R-:W-:-:S03]  /*1820*/  @P0 MOV R12, RZ ;  /* 0x000000ff000c0202 */ /* 0x000fc60000000f00 */
[----:B------:R-:W-:Y:S01]  /*1830*/  @P0 IMAD.MOV.U32 R13, RZ, RZ, R2 ;  /* 0x000000ffff0d0224 */ /* 0x000fe200078e0002 */
[----:B------:R-:W-:Y:S06]  /*1840*/  BRA `(.L_x_65) ;  /* 0x0000000000147947 */ /* 0x000fec0003800000 */
.L_x_67:
[----:B------:R-:W-:Y:S01]  /*1850*/  LOP3.LUT R13, R5, 0x80000, RZ, 0xfc, !PT ;  /* 0x00080000050d7812 */ /* 0x000fe200078efcff */
[----:B------:R-:W-:Y:S01]  /*1860*/  IMAD.MOV.U32 R12, RZ, RZ, R4 ;  /* 0x000000ffff0c7224 */ /* 0x000fe200078e0004 */
[----:B------:R-:W-:Y:S06]  /*1870*/  BRA `(.L_x_65) ;  /* 0x0000000000087947 */ /* 0x000fec0003800000 */
.L_x_66:
[----:B------:R-:W-:Y:S01]  /*1880*/  LOP3.LUT R13, R7, 0x80000, RZ, 0xfc, !PT ;  /* 0x00080000070d7812 */ /* 0x000fe200078efcff */
[----:B------:R-:W-:-:S07]  /*1890*/  IMAD.MOV.U32 R12, RZ, RZ, R6 ;  /* 0x000000ffff0c7224 */ /* 0x000fce00078e0006 */
.L_x_65:
[----:B------:R-:W-:Y:S05]  /*18a0*/  BSYNC.RECONVERGENT B1 ;  /* 0x0000000000017941 */ /* 0x000fea0003800200 */
.L_x_63:
[----:B------:R-:W-:Y:S01]  /*18b0*/  IMAD.MOV.U32 R11, RZ, RZ, 0x0 ;  /* 0x00000000ff0b7424 */ /* 0x000fe200078e00ff */
[----:B------:R-:W-:Y:S01]  /*18c0*/  MOV R2, R12 ;  /* 0x0000000c00027202 */ /* 0x000fe20000000f00 */
[----:B------:R-:W-:Y:S02]  /*18d0*/  IMAD.MOV.U32 R3, RZ, RZ, R13 ;  /* 0x000000ffff037224 */ /* 0x000fe400078e000d */
[----:B------:R-:W-:Y:S05]  /*18e0*/  RET.REL.NODEC R10 `(_Z42directed_clustering_coefficient_csr_kernelPKiS0_S0_S0_S0_S0_Pdi) ;  /* 0xffffffe40ac47950 */ /* 0x000fea0003c3ffff */
.L_x_68:
        /* <DEDUP_REMOVED lines=9> */
.L_x_70:


//--------------------- .nv.shared.reserved.0     --------------------------
	.section	.nv.shared.reserved.0,"aw",@nobits
	.weak		__nv_reservedSMEM_offset_0_alias
	.size		__nv_reservedSMEM_offset_0_alias, 0, 64
	.other		__nv_reservedSMEM_offset_0_alias,@"STO_CUDA_RESERVED_SHARED STV_DEFAULT"
__nv_reservedSMEM_offset_0_alias:
	.zero		0
	.zero		64


//--------------------- .nv.constant0._Z44undirected_clustering_coefficient_csr_kernelPKiS0_S0_Pdi --------------------------
	.section	.nv.constant0._Z44undirected_clustering_coefficient_csr_kernelPKiS0_S0_Pdi,"a",@progbits
	.sectionflags	@""
	.align	4
.nv.constant0._Z44undirected_clustering_coefficient_csr_kernelPKiS0_S0_Pdi:
	.zero		932


//--------------------- .nv.constant0._Z42directed_clustering_coefficient_csr_kernelPKiS0_S0_S0_S0_S0_Pdi --------------------------
	.section	.nv.constant0._Z42directed_clustering_coefficient_csr_kernelPKiS0_S0_S0_S0_S0_Pdi,"a",@progbits
	.sectionflags	@""
	.align	4
.nv.constant0._Z42directed_clustering_coefficient_csr_kernelPKiS0_S0_S0_S0_S0_Pdi:
	.zero		956


//--------------------- SYMBOLS --------------------------

	.type		.nv.reservedSmem.offset0,@object
	.size		.nv.reservedSmem.offset0,0x4
